//
// Generated by NVIDIA NVVM Compiler
//
// Compiler Build ID: CL-36424714
// Cuda compilation tools, release 13.0, V13.0.88
// Based on NVVM 20.0.0
//

.version 9.0
.target sm_100
.address_size 64

	// .globl	_Z25svd_step_kernel_streamingiiPdS_Pi
// _ZZ25svd_step_kernel_streamingiiPdS_PiE1c has been demoted
// _ZZ25svd_step_kernel_streamingiiPdS_PiE1s has been demoted
// _ZZ25svd_step_kernel_streamingiiPdS_PiE16perform_rotation has been demoted
.extern .shared .align 16 .b8 s_red[];

.visible .entry _Z25svd_step_kernel_streamingiiPdS_Pi(
	.param .u32 _Z25svd_step_kernel_streamingiiPdS_Pi_param_0,
	.param .u32 _Z25svd_step_kernel_streamingiiPdS_Pi_param_1,
	.param .u64 .ptr .align 1 _Z25svd_step_kernel_streamingiiPdS_Pi_param_2,
	.param .u64 .ptr .align 1 _Z25svd_step_kernel_streamingiiPdS_Pi_param_3,
	.param .u64 .ptr .align 1 _Z25svd_step_kernel_streamingiiPdS_Pi_param_4
)
{
	.reg .pred 	%p<20>;
	.reg .b16 	%rs<4>;
	.reg .b32 	%r<46>;
	.reg .b64 	%rd<21>;
	.reg .b64 	%fd<67>;
	// demoted variable
	.shared .align 8 .f64 _ZZ25svd_step_kernel_streamingiiPdS_PiE1c;
	// demoted variable
	.shared .align 8 .f64 _ZZ25svd_step_kernel_streamingiiPdS_PiE1s;
	// demoted variable
	.shared .align 1 .u8 _ZZ25svd_step_kernel_streamingiiPdS_PiE16perform_rotation;
	ld.param.u32 	%r19, [_Z25svd_step_kernel_streamingiiPdS_Pi_param_0];
	ld.param.u32 	%r20, [_Z25svd_step_kernel_streamingiiPdS_Pi_param_1];
	ld.param.u64 	%rd4, [_Z25svd_step_kernel_streamingiiPdS_Pi_param_2];
	ld.param.u64 	%rd3, [_Z25svd_step_kernel_streamingiiPdS_Pi_param_3];
	ld.param.u64 	%rd5, [_Z25svd_step_kernel_streamingiiPdS_Pi_param_4];
	cvta.to.global.u64 	%rd1, %rd4;
	cvta.to.global.u64 	%rd6, %rd5;
	mov.u32 	%r21, %ctaid.x;
	shl.b32 	%r22, %r21, 1;
	mul.wide.u32 	%rd7, %r22, 4;
	add.s64 	%rd8, %rd6, %rd7;
	ld.global.u32 	%r1, [%rd8];
	ld.global.u32 	%r2, [%rd8+4];
	mov.u32 	%r45, %tid.x;
	setp.ge.s32 	%p1, %r45, %r19;
	mov.f64 	%fd64, 0d0000000000000000;
	mov.f64 	%fd65, %fd64;
	mov.f64 	%fd66, %fd64;
	@%p1 bra 	$L__BB0_3;
	mov.f64 	%fd66, 0d0000000000000000;
	mov.u32 	%r4, %ntid.x;
	mov.u32 	%r40, %r45;
	mov.f64 	%fd65, %fd66;
	mov.f64 	%fd64, %fd66;
$L__BB0_2:
	mul.lo.s32 	%r23, %r40, %r20;
	add.s32 	%r24, %r23, %r1;
	mul.wide.s32 	%rd9, %r24, 8;
	add.s64 	%rd10, %rd1, %rd9;
	ld.global.f64 	%fd19, [%rd10];
	add.s32 	%r25, %r23, %r2;
	mul.wide.s32 	%rd11, %r25, 8;
	add.s64 	%rd12, %rd1, %rd11;
	ld.global.f64 	%fd20, [%rd12];
	fma.rn.f64 	%fd64, %fd19, %fd19, %fd64;
	fma.rn.f64 	%fd65, %fd20, %fd20, %fd65;
	fma.rn.f64 	%fd66, %fd19, %fd20, %fd66;
	add.s32 	%r40, %r40, %r4;
	setp.lt.s32 	%p2, %r40, %r19;
	@%p2 bra 	$L__BB0_2;
$L__BB0_3:
	shl.b32 	%r26, %r45, 3;
	mov.u32 	%r27, s_red;
	add.s32 	%r7, %r27, %r26;
	st.shared.f64 	[%r7], %fd64;
	mov.u32 	%r8, %ntid.x;
	bar.sync 	0;
	setp.lt.u32 	%p3, %r8, 2;
	@%p3 bra 	$L__BB0_8;
	mov.u32 	%r41, %r8;
$L__BB0_5:
	shr.u32 	%r10, %r41, 1;
	setp.ge.u32 	%p4, %r45, %r10;
	@%p4 bra 	$L__BB0_7;
	shl.b32 	%r28, %r10, 3;
	add.s32 	%r29, %r7, %r28;
	ld.shared.f64 	%fd21, [%r29];
	ld.shared.f64 	%fd22, [%r7];
	add.f64 	%fd23, %fd21, %fd22;
	st.shared.f64 	[%r7], %fd23;
$L__BB0_7:
	bar.sync 	0;
	setp.gt.u32 	%p5, %r41, 3;
	mov.u32 	%r41, %r10;
	@%p5 bra 	$L__BB0_5;
$L__BB0_8:
	setp.lt.u32 	%p6, %r8, 2;
	ld.shared.f64 	%fd10, [s_red];
	bar.sync 	0;
	st.shared.f64 	[%r7], %fd65;
	bar.sync 	0;
	@%p6 bra 	$L__BB0_13;
	mov.u32 	%r42, %r8;
$L__BB0_10:
	shr.u32 	%r12, %r42, 1;
	setp.ge.u32 	%p7, %r45, %r12;
	@%p7 bra 	$L__BB0_12;
	shl.b32 	%r30, %r12, 3;
	add.s32 	%r31, %r7, %r30;
	ld.shared.f64 	%fd24, [%r31];
	ld.shared.f64 	%fd25, [%r7];
	add.f64 	%fd26, %fd24, %fd25;
	st.shared.f64 	[%r7], %fd26;
$L__BB0_12:
	bar.sync 	0;
	setp.gt.u32 	%p8, %r42, 3;
	mov.u32 	%r42, %r12;
	@%p8 bra 	$L__BB0_10;
$L__BB0_13:
	setp.lt.u32 	%p9, %r8, 2;
	ld.shared.f64 	%fd11, [s_red];
	bar.sync 	0;
	st.shared.f64 	[%r7], %fd66;
	bar.sync 	0;
	@%p9 bra 	$L__BB0_18;
	mov.u32 	%r43, %r8;
$L__BB0_15:
	shr.u32 	%r14, %r43, 1;
	setp.ge.u32 	%p10, %r45, %r14;
	@%p10 bra 	$L__BB0_17;
	shl.b32 	%r32, %r14, 3;
	add.s32 	%r33, %r7, %r32;
	ld.shared.f64 	%fd27, [%r33];
	ld.shared.f64 	%fd28, [%r7];
	add.f64 	%fd29, %fd27, %fd28;
	st.shared.f64 	[%r7], %fd29;
$L__BB0_17:
	bar.sync 	0;
	setp.gt.u32 	%p11, %r43, 3;
	mov.u32 	%r43, %r14;
	@%p11 bra 	$L__BB0_15;
$L__BB0_18:
	ld.shared.f64 	%fd12, [s_red];
	bar.sync 	0;
	setp.ne.s32 	%p12, %r45, 0;
	@%p12 bra 	$L__BB0_21;
	mov.b16 	%rs1, 0;
	st.shared.u8 	[_ZZ25svd_step_kernel_streamingiiPdS_PiE16perform_rotation], %rs1;
	abs.f64 	%fd30, %fd12;
	mul.f64 	%fd31, %fd10, %fd11;
	sqrt.rn.f64 	%fd32, %fd31;
	mul.f64 	%fd33, %fd32, 0d3CD203AF9EE75616;
	setp.leu.f64 	%p13, %fd30, %fd33;
	@%p13 bra 	$L__BB0_21;
	mov.b16 	%rs2, 1;
	st.shared.u8 	[_ZZ25svd_step_kernel_streamingiiPdS_PiE16perform_rotation], %rs2;
	sub.f64 	%fd34, %fd11, %fd10;
	add.f64 	%fd35, %fd12, %fd12;
	div.rn.f64 	%fd36, %fd34, %fd35;
	setp.ge.f64 	%p14, %fd36, 0d0000000000000000;
	selp.f64 	%fd37, 0d3FF0000000000000, 0dBFF0000000000000, %p14;
	abs.f64 	%fd38, %fd36;
	fma.rn.f64 	%fd39, %fd36, %fd36, 0d3FF0000000000000;
	sqrt.rn.f64 	%fd40, %fd39;
	add.f64 	%fd41, %fd38, %fd40;
	div.rn.f64 	%fd42, %fd37, %fd41;
	fma.rn.f64 	%fd43, %fd42, %fd42, 0d3FF0000000000000;
	sqrt.rn.f64 	%fd44, %fd43;
	rcp.rn.f64 	%fd45, %fd44;
	st.shared.f64 	[_ZZ25svd_step_kernel_streamingiiPdS_PiE1c], %fd45;
	mul.f64 	%fd46, %fd42, %fd45;
	st.shared.f64 	[_ZZ25svd_step_kernel_streamingiiPdS_PiE1s], %fd46;
$L__BB0_21:
	bar.sync 	0;
	ld.shared.u8 	%rs3, [_ZZ25svd_step_kernel_streamingiiPdS_PiE16perform_rotation];
	setp.eq.s16 	%p15, %rs3, 0;
	@%p15 bra 	$L__BB0_28;
	setp.ge.s32 	%p16, %r45, %r19;
	@%p16 bra 	$L__BB0_25;
	ld.shared.f64 	%fd13, [_ZZ25svd_step_kernel_streamingiiPdS_PiE1c];
	ld.shared.f64 	%fd14, [_ZZ25svd_step_kernel_streamingiiPdS_PiE1s];
	mov.u32 	%r44, %r45;
$L__BB0_24:
	mul.lo.s32 	%r34, %r44, %r20;
	add.s32 	%r35, %r34, %r1;
	mul.wide.s32 	%rd13, %r35, 8;
	add.s64 	%rd14, %rd1, %rd13;
	ld.global.f64 	%fd47, [%rd14];
	add.s32 	%r36, %r34, %r2;
	mul.wide.s32 	%rd15, %r36, 8;
	add.s64 	%rd16, %rd1, %rd15;
	ld.global.f64 	%fd48, [%rd16];
	mul.f64 	%fd49, %fd47, %fd13;
	mul.f64 	%fd50, %fd48, %fd14;
	sub.f64 	%fd51, %fd49, %fd50;
	st.global.f64 	[%rd14], %fd51;
	mul.f64 	%fd52, %fd48, %fd13;
	fma.rn.f64 	%fd53, %fd47, %fd14, %fd52;
	st.global.f64 	[%rd16], %fd53;
	add.s32 	%r44, %r44, %r8;
	setp.lt.s32 	%p17, %r44, %r19;
	@%p17 bra 	$L__BB0_24;
$L__BB0_25:
	setp.ge.s32 	%p18, %r45, %r20;
	@%p18 bra 	$L__BB0_28;
	cvta.to.global.u64 	%rd2, %rd3;
	ld.shared.f64 	%fd15, [_ZZ25svd_step_kernel_streamingiiPdS_PiE1c];
	ld.shared.f64 	%fd16, [_ZZ25svd_step_kernel_streamingiiPdS_PiE1s];
$L__BB0_27:
	mul.lo.s32 	%r37, %r45, %r20;
	add.s32 	%r38, %r37, %r1;
	mul.wide.s32 	%rd17, %r38, 8;
	add.s64 	%rd18, %rd2, %rd17;
	ld.global.f64 	%fd54, [%rd18];
	add.s32 	%r39, %r37, %r2;
	mul.wide.s32 	%rd19, %r39, 8;
	add.s64 	%rd20, %rd2, %rd19;
	ld.global.f64 	%fd55, [%rd20];
	mul.f64 	%fd56, %fd54, %fd15;
	mul.f64 	%fd57, %fd55, %fd16;
	sub.f64 	%fd58, %fd56, %fd57;
	st.global.f64 	[%rd18], %fd58;
	mul.f64 	%fd59, %fd55, %fd15;
	fma.rn.f64 	%fd60, %fd54, %fd16, %fd59;
	st.global.f64 	[%rd20], %fd60;
	add.s32 	%r45, %r45, %r8;
	setp.lt.s32 	%p19, %r45, %r20;
	@%p19 bra 	$L__BB0_27;
$L__BB0_28:
	ret;

}


// ===== COMPILED SASS (sm_100) =====

	.target	sm_100

	.elftype	@"ET_EXEC"


//--------------------- .note.nv.tkinfo           --------------------------
	.section	.note.nv.tkinfo,"",@"SHT_NOTE"
	.sectionflags	@"SHF_NOTE_NV_TKINFO"
	.tkinfo
        /*0018*/ 	.word	0x00000002
        /*0030*/ 	.string	""
        /*0030*/ 	.string	"ptxas"
        /*0030*/ 	.string	"Cuda compilation tools, release 13.0, V13.0.88"
        /*0030*/ 	.string	"Build cuda_13.0.r13.0/compiler.36424714_0"
        /*0030*/ 	.string	"-arch sm_100 -m 64 "



//--------------------- .note.nv.cuinfo           --------------------------
	.section	.note.nv.cuinfo,"",@"SHT_NOTE"
	.sectionflags	@"SHF_NOTE_NV_CUINFO"
        /*0018*/ 	.short	0x0002
        /*001a*/ 	.short	0x0064
        /*001c*/ 	.short	0x0082
	.zero		2


//--------------------- .nv.info                  --------------------------
	.section	.nv.info,"",@"SHT_CUDA_INFO"
	.align	4


	//----- nvinfo : EIATTR_REGCOUNT
	.align		4
        /*0000*/ 	.byte	0x04, 0x2f
        /*0002*/ 	.short	(.L_1 - .L_0)
	.align		4
.L_0:
        /*0004*/ 	.word	index@(_Z25svd_step_kernel_streamingiiPdS_Pi)
        /*0008*/ 	.word	0x0000001c


	//----- nvinfo : EIATTR_FRAME_SIZE
	.align		4
.L_1:
        /*000c*/ 	.byte	0x04, 0x11
        /*000e*/ 	.short	(.L_3 - .L_2)
	.align		4
.L_2:
        /*0010*/ 	.word	index@($__internal_2_$__cuda_sm20_dsqrt_rn_f64_mediumpath_v1)
        /*0014*/ 	.word	0x00000000


	//----- nvinfo : EIATTR_FRAME_SIZE
	.align		4
.L_3:
        /*0018*/ 	.byte	0x04, 0x11
        /*001a*/ 	.short	(.L_5 - .L_4)
	.align		4
.L_4:
        /*001c*/ 	.word	index@($__internal_1_$__cuda_sm20_div_rn_f64_full)
        /*0020*/ 	.word	0x00000000


	//----- nvinfo : EIATTR_FRAME_SIZE
	.align		4
.L_5:
        /*0024*/ 	.byte	0x04, 0x11
        /*0026*/ 	.short	(.L_7 - .L_6)
	.align		4
.L_6:
        /*0028*/ 	.word	index@($__internal_0_$__cuda_sm20_dblrcp_rn_slowpath_v3)
        /*002c*/ 	.word	0x00000000


	//----- nvinfo : EIATTR_FRAME_SIZE
	.align		4
.L_7:
        /*0030*/ 	.byte	0x04, 0x11
        /*0032*/ 	.short	(.L_9 - .L_8)
	.align		4
.L_8:
        /*0034*/ 	.word	index@(_Z25svd_step_kernel_streamingiiPdS_Pi)
        /*0038*/ 	.word	0x00000000


	//----- nvinfo : EIATTR_MIN_STACK_SIZE
	.align		4
.L_9:
        /*003c*/ 	.byte	0x04, 0x12
        /*003e*/ 	.short	(.L_11 - .L_10)
	.align		4
.L_10:
        /*0040*/ 	.word	index@(_Z25svd_step_kernel_streamingiiPdS_Pi)
        /*0044*/ 	.word	0x00000000
.L_11:


//--------------------- .nv.compat                --------------------------
	.section	.nv.compat,"",@"SHT_CUDA_COMPAT_INFO"
	.align	4
        /*0000*/ 	.byte	0x02, 0x09, 0x00, 0x00, 0x02, 0x02, 0x01, 0x00, 0x02, 0x05, 0x05, 0x00, 0x03, 0x07, 0x01, 0x01
        /*0010*/ 	.byte	0x02, 0x03, 0x00, 0x00, 0x02, 0x06, 0x01, 0x00, 0x04, 0x0b, 0x08, 0x00, 0x01, 0x00, 0x00, 0x00
        /*0020*/ 	.byte	0x00, 0x00, 0x00, 0x00


//--------------------- .nv.info._Z25svd_step_kernel_streamingiiPdS_Pi --------------------------
	.section	.nv.info._Z25svd_step_kernel_streamingiiPdS_Pi,"",@"SHT_CUDA_INFO"
	.sectionflags	@""
	.align	4


	//----- nvinfo : EIATTR_CUDA_API_VERSION
	.align		4
        /*0000*/ 	.byte	0x04, 0x37
        /*0002*/ 	.short	(.L_13 - .L_12)
.L_12:
        /*0004*/ 	.word	0x00000082


	//----- nvinfo : EIATTR_KPARAM_INFO
	.align		4
.L_13:
        /*0008*/ 	.byte	0x04, 0x17
        /*000a*/ 	.short	(.L_15 - .L_14)
.L_14:
        /*000c*/ 	.word	0x00000000
        /*0010*/ 	.short	0x0004
        /*0012*/ 	.short	0x0018
        /*0014*/ 	.byte	0x00, 0xf5, 0x21, 0x00


	//----- nvinfo : EIATTR_KPARAM_INFO
	.align		4
.L_15:
        /*0018*/ 	.byte	0x04, 0x17
        /*001a*/ 	.short	(.L_17 - .L_16)
.L_16:
        /*001c*/ 	.word	0x00000000
        /*0020*/ 	.short	0x0003
        /*0022*/ 	.short	0x0010
        /*0024*/ 	.byte	0x00, 0xf5, 0x21, 0x00


	//----- nvinfo : EIATTR_KPARAM_INFO
	.align		4
.L_17:
        /*0028*/ 	.byte	0x04, 0x17
        /*002a*/ 	.short	(.L_19 - .L_18)
.L_18:
        /*002c*/ 	.word	0x00000000
        /*0030*/ 	.short	0x0002
        /*0032*/ 	.short	0x0008
        /*0034*/ 	.byte	0x00, 0xf5, 0x21, 0x00


	//----- nvinfo : EIATTR_KPARAM_INFO
	.align		4
.L_19:
        /*0038*/ 	.byte	0x04, 0x17
        /*003a*/ 	.short	(.L_21 - .L_20)
.L_20:
        /*003c*/ 	.word	0x00000000
        /*0040*/ 	.short	0x0001
        /*0042*/ 	.short	0x0004
        /*0044*/ 	.byte	0x00, 0xf0, 0x11, 0x00


	//----- nvinfo : EIATTR_KPARAM_INFO
	.align		4
.L_21:
        /*0048*/ 	.byte	0x04, 0x17
        /*004a*/ 	.short	(.L_23 - .L_22)
.L_22:
        /*004c*/ 	.word	0x00000000
        /*0050*/ 	.short	0x0000
        /*0052*/ 	.short	0x0000
        /*0054*/ 	.byte	0x00, 0xf0, 0x11, 0x00


	//----- nvinfo : EIATTR_SPARSE_MMA_MASK
	.align		4
.L_23:
        /*0058*/ 	.byte	0x03, 0x50
        /*005a*/ 	.short	0x0000


	//----- nvinfo : EIATTR_MAXREG_COUNT
	.align		4
        /*005c*/ 	.byte	0x03, 0x1b
        /*005e*/ 	.short	0x00ff


	//----- nvinfo : EIATTR_NUM_BARRIERS
	.align		4
        /*0060*/ 	.byte	0x02, 0x4c
        /*0062*/ 	.byte	0x01
	.zero		1


	//----- nvinfo : EIATTR_MERCURY_ISA_VERSION
	.align		4
        /*0064*/ 	.byte	0x03, 0x5f
        /*0066*/ 	.short	0x0101


	//----- nvinfo : EIATTR_VRC_CTA_INIT_COUNT
	.align		4
        /*0068*/ 	.byte	0x02, 0x4a
	.zero		1
	.zero		1


	//----- nvinfo : EIATTR_EXIT_INSTR_OFFSETS
	.align		4
        /*006c*/ 	.byte	0x04, 0x1c
        /*006e*/ 	.short	(.L_25 - .L_24)


	//   ....[0]....
.L_24:
        /*0070*/ 	.word	0x000011c0


	//   ....[1]....
        /*0074*/ 	.word	0x00001370


	//   ....[2]....
        /*0078*/ 	.word	0x00001490


	//----- nvinfo : EIATTR_CRS_STACK_SIZE
	.align		4
.L_25:
        /*007c*/ 	.byte	0x04, 0x1e
        /*007e*/ 	.short	(.L_27 - .L_26)
.L_26:
        /*0080*/ 	.word	0x00000000


	//----- nvinfo : EIATTR_CBANK_PARAM_SIZE
	.align		4
.L_27:
        /*0084*/ 	.byte	0x03, 0x19
        /*0086*/ 	.short	0x0020


	//----- nvinfo : EIATTR_PARAM_CBANK
	.align		4
        /*0088*/ 	.byte	0x04, 0x0a
        /*008a*/ 	.short	(.L_29 - .L_28)
	.align		4
.L_28:
        /*008c*/ 	.word	index@(.nv.constant0._Z25svd_step_kernel_streamingiiPdS_Pi)
        /*0090*/ 	.short	0x0380
        /*0092*/ 	.short	0x0020


	//----- nvinfo : EIATTR_SW_WAR
	.align		4
.L_29:
        /*0094*/ 	.byte	0x04, 0x36
        /*0096*/ 	.short	(.L_31 - .L_30)
.L_30:
        /*0098*/ 	.word	0x00000008
.L_31:


//--------------------- .nv.callgraph             --------------------------
	.section	.nv.callgraph,"",@"SHT_CUDA_CALLGRAPH"
	.align	4
	.sectionentsize	8
	.align		4
        /*0000*/ 	.word	0x00000000
	.align		4
        /*0004*/ 	.word	0xffffffff
	.align		4
        /*0008*/ 	.word	0x00000000
	.align		4
        /*000c*/ 	.word	0xfffffffe
	.align		4
        /*0010*/ 	.word	0x00000000
	.align		4
        /*0014*/ 	.word	0xfffffffd
	.align		4
        /*0018*/ 	.word	0x00000000
	.align		4
        /*001c*/ 	.word	0xfffffffc


//--------------------- .text._Z25svd_step_kernel_streamingiiPdS_Pi --------------------------
	.section	.text._Z25svd_step_kernel_streamingiiPdS_Pi,"ax",@progbits
	.align	128
        .global         _Z25svd_step_kernel_streamingiiPdS_Pi
        .type           _Z25svd_step_kernel_streamingiiPdS_Pi,@function
        .size           _Z25svd_step_kernel_streamingiiPdS_Pi,(.L_x_41 - _Z25svd_step_kernel_streamingiiPdS_Pi)
        .other          _Z25svd_step_kernel_streamingiiPdS_Pi,@"STO_CUDA_ENTRY STV_DEFAULT"
_Z25svd_step_kernel_streamingiiPdS_Pi:
.text._Z25svd_step_kernel_streamingiiPdS_Pi:
[----:B------:R-:W-:Y:S01]  /*0000*/  LDC R1, c[0x0][0x37c] ;  /* 0x0000df00ff017b82 */ /* 0x000fe20000000800 */
[----:B------:R-:W0:Y:S07]  /*0010*/  S2R R3, SR_CTAID.X ;  /* 0x0000000000037919 */ /* 0x000e2e0000002500 */
[----:B------:R-:W1:Y:S01]  /*0020*/  LDC.64 R8, c[0x0][0x398] ;  /* 0x0000e600ff087b82 */ /* 0x000e620000000a00 */
[----:B------:R-:W2:Y:S01]  /*0030*/  LDCU.64 UR8, c[0x0][0x358] ;  /* 0x00006b00ff0877ac */ /* 0x000ea20008000a00 */
[----:B------:R-:W3:Y:S01]  /*0040*/  S2R R10, SR_TID.X ;  /* 0x00000000000a7919 */ /* 0x000ee20000002100 */
[----:B------:R-:W3:Y:S01]  /*0050*/  LDCU UR4, c[0x0][0x380] ;  /* 0x00007000ff0477ac */ /* 0x000ee20008000800 */
[----:B------:R-:W4:Y:S01]  /*0060*/  LDCU UR5, c[0x0][0x384] ;  /* 0x00007080ff0577ac */ /* 0x000f220008000800 */
[----:B0-----:R-:W-:-:S04]  /*0070*/  IMAD.SHL.U32 R3, R3, 0x2, RZ ;  /* 0x0000000203037824 */ /* 0x001fc800078e00ff */
[----:B-1----:R-:W-:-:S05]  /*0080*/  IMAD.WIDE.U32 R8, R3, 0x4, R8 ;  /* 0x0000000403087825 */ /* 0x002fca00078e0008 */
[----:B--2---:R0:W5:Y:S04]  /*0090*/  LDG.E R13, desc[UR8][R8.64] ;  /* 0x00000008080d7981 */ /* 0x004168000c1e1900 */
[----:B------:R0:W5:Y:S01]  /*00a0*/  LDG.E R11, desc[UR8][R8.64+0x4] ;  /* 0x00000408080b7981 */ /* 0x000162000c1e1900 */
[----:B---3--:R-:W-:Y:S01]  /*00b0*/  ISETP.GE.AND P0, PT, R10, UR4, PT ;  /* 0x000000040a007c0c */ /* 0x008fe2000bf06270 */
[----:B------:R-:W-:Y:S01]  /*00c0*/  BSSY.RECONVERGENT B0, `(.L_x_0) ;  /* 0x0000017000007945 */ /* 0x000fe20003800200 */
[----:B------:R-:W-:Y:S02]  /*00d0*/  CS2R R6, SRZ ;  /* 0x0000000000067805 */ /* 0x000fe4000001ff00 */
[----:B------:R-:W-:Y:S02]  /*00e0*/  CS2R R4, SRZ ;  /* 0x0000000000047805 */ /* 0x000fe4000001ff00 */
[----:B------:R-:W-:-:S07]  /*00f0*/  CS2R R2, SRZ ;  /* 0x0000000000027805 */ /* 0x000fce000001ff00 */
[----:B0---4-:R-:W-:Y:S05]  /*0100*/  @P0 BRA `(.L_x_1) ;  /* 0x0000000000480947 */ /* 0x011fea0003800000 */
[----:B------:R-:W0:Y:S01]  /*0110*/  LDC R19, c[0x0][0x360] ;  /* 0x0000d800ff137b82 */ /* 0x000e220000000800 */
[----:B------:R-:W-:Y:S01]  /*0120*/  IMAD.MOV.U32 R0, RZ, RZ, R10 ;  /* 0x000000ffff007224 */ /* 0x000fe200078e000a */
[----:B------:R-:W-:Y:S02]  /*0130*/  CS2R R2, SRZ ;  /* 0x0000000000027805 */ /* 0x000fe4000001ff00 */
[----:B------:R-:W-:Y:S02]  /*0140*/  CS2R R4, SRZ ;  /* 0x0000000000047805 */ /* 0x000fe4000001ff00 */
[----:B------:R-:W-:Y:S02]  /*0150*/  CS2R R6, SRZ ;  /* 0x0000000000067805 */ /* 0x000fe4000001ff00 */
[----:B------:R-:W1:Y:S05]  /*0160*/  LDC.64 R8, c[0x0][0x388] ;  /* 0x0000e200ff087b82 */ /* 0x000e6a0000000a00 */
.L_x_2:
[C---:B-----5:R-:W-:Y:S02]  /*0170*/  IMAD R15, R0.reuse, UR5, R13 ;  /* 0x00000005000f7c24 */ /* 0x060fe4000f8e020d */
[----:B------:R-:W-:Y:S02]  /*0180*/  IMAD R17, R0, UR5, R11 ;  /* 0x0000000500117c24 */ /* 0x000fe4000f8e020b */
[----:B-1----:R-:W-:-:S04]  /*0190*/  IMAD.WIDE R14, R15, 0x8, R8 ;  /* 0x000000080f0e7825 */ /* 0x002fc800078e0208 */
[----:B------:R-:W-:Y:S02]  /*01a0*/  IMAD.WIDE R16, R17, 0x8, R8 ;  /* 0x0000000811107825 */ /* 0x000fe400078e0208 */
[----:B------:R-:W2:Y:S04]  /*01b0*/  LDG.E.64 R14, desc[UR8][R14.64] ;  /* 0x000000080e0e7981 */ /* 0x000ea8000c1e1b00 */
[----:B------:R-:W3:Y:S01]  /*01c0*/  LDG.E.64 R16, desc[UR8][R16.64] ;  /* 0x0000000810107981 */ /* 0x000ee2000c1e1b00 */
[----:B0-----:R-:W-:-:S05]  /*01d0*/  IMAD.IADD R0, R19, 0x1, R0 ;  /* 0x0000000113007824 */ /* 0x001fca00078e0200 */
[----:B------:R-:W-:Y:S01]  /*01e0*/  ISETP.GE.AND P0, PT, R0, UR4, PT ;  /* 0x0000000400007c0c */ /* 0x000fe2000bf06270 */
[C---:B--2---:R-:W-:Y:S02]  /*01f0*/  DFMA R6, R14.reuse, R14, R6 ;  /* 0x0000000e0e06722b */ /* 0x044fe40000000006 */
[-C--:B---3--:R-:W-:Y:S02]  /*0200*/  DFMA R2, R14, R16.reuse, R2 ;  /* 0x000000100e02722b */ /* 0x088fe40000000002 */
[----:B------:R-:W-:-:S08]  /*0210*/  DFMA R4, R16, R16, R4 ;  /* 0x000000101004722b */ /* 0x000fd00000000004 */
[----:B------:R-:W-:Y:S05]  /*0220*/  @!P0 BRA `(.L_x_2) ;  /* 0xfffffffc00d08947 */ /* 0x000fea000383ffff */
.L_x_1:
[----:B------:R-:W-:Y:S05]  /*0230*/  BSYNC.RECONVERGENT B0 ;  /* 0x0000000000007941 */ /* 0x000fea0003800200 */
.L_x_0:
[----:B------:R-:W0:Y:S01]  /*0240*/  S2UR UR5, SR_CgaCtaId ;  /* 0x00000000000579c3 */ /* 0x000e220000008800 */
[----:B------:R-:W-:Y:S01]  /*0250*/  UMOV UR4, 0x400 ;  /* 0x0000040000047882 */ /* 0x000fe20000000000 */
[----:B------:R-:W1:Y:S01]  /*0260*/  LDCU UR7, c[0x0][0x360] ;  /* 0x00006c00ff0777ac */ /* 0x000e620008000800 */
[----:B------:R-:W-:Y:S02]  /*0270*/  UIADD3 UR4, UPT, UPT, UR4, 0x20, URZ ;  /* 0x0000002004047890 */ /* 0x000fe4000fffe0ff */
[----:B-1----:R-:W-:Y:S02]  /*0280*/  UISETP.GE.U32.AND UP0, UPT, UR7, 0x2, UPT ;  /* 0x000000020700788c */ /* 0x002fe4000bf06070 */
[----:B0-----:R-:W-:-:S06]  /*0290*/  ULEA UR4, UR5, UR4, 0x18 ;  /* 0x0000000405047291 */ /* 0x001fcc000f8ec0ff */
[----:B------:R-:W-:-:S05]  /*02a0*/  LEA R9, R10, UR4, 0x3 ;  /* 0x000000040a097c11 */ /* 0x000fca000f8e18ff */
[----:B------:R0:W-:Y:S01]  /*02b0*/  STS.64 [R9], R6 ;  /* 0x0000000609007388 */ /* 0x0001e20000000a00 */
[----:B------:R-:W-:Y:S06]  /*02c0*/  BAR.SYNC.DEFER_BLOCKING 0x0 ;  /* 0x0000000000007b1d */ /* 0x000fec0000010000 */
[----:B------:R-:W-:Y:S05]  /*02d0*/  BRA.U !UP0, `(.L_x_3) ;  /* 0x0000000108307547 */ /* 0x000fea000b800000 */
[----:B------:R-:W-:-:S07]  /*02e0*/  IMAD.U32 R0, RZ, RZ, UR7 ;  /* 0x00000007ff007e24 */ /* 0x000fce000f8e00ff */
.L_x_4:
[----:B------:R-:W-:-:S04]  /*02f0*/  SHF.R.U32.HI R12, RZ, 0x1, R0 ;  /* 0x00000001ff0c7819 */ /* 0x000fc80000011600 */
[----:B------:R-:W-:-:S13]  /*0300*/  ISETP.GE.U32.AND P0, PT, R10, R12, PT ;  /* 0x0000000c0a00720c */ /* 0x000fda0003f06070 */
[----:B------:R-:W-:Y:S01]  /*0310*/  @!P0 LEA R8, R12, R9, 0x3 ;  /* 0x000000090c088211 */ /* 0x000fe200078e18ff */
[----:B------:R-:W-:Y:S04]  /*0320*/  @!P0 LDS.64 R14, [R9] ;  /* 0x00000000090e8984 */ /* 0x000fe80000000a00 */
[----:B0-----:R-:W0:Y:S02]  /*0330*/  @!P0 LDS.64 R6, [R8] ;  /* 0x0000000008068984 */ /* 0x001e240000000a00 */
[----:B0-----:R-:W-:-:S07]  /*0340*/  @!P0 DADD R6, R6, R14 ;  /* 0x0000000006068229 */ /* 0x001fce000000000e */
[----:B------:R1:W-:Y:S01]  /*0350*/  @!P0 STS.64 [R9], R6 ;  /* 0x0000000609008388 */ /* 0x0003e20000000a00 */
[----:B------:R-:W-:Y:S01]  /*0360*/  BAR.SYNC.DEFER_BLOCKING 0x0 ;  /* 0x0000000000007b1d */ /* 0x000fe20000010000 */
[----:B------:R-:W-:Y:S01]  /*0370*/  ISETP.GT.U32.AND P0, PT, R0, 0x3, PT ;  /* 0x000000030000780c */ /* 0x000fe20003f04070 */
[----:B------:R-:W-:-:S12]  /*0380*/  IMAD.MOV.U32 R0, RZ, RZ, R12 ;  /* 0x000000ffff007224 */ /* 0x000fd800078e000c */
[----:B-1----:R-:W-:Y:S05]  /*0390*/  @P0 BRA `(.L_x_4) ;  /* 0xfffffffc00d40947 */ /* 0x002fea000383ffff */
.L_x_3:
[----:B------:R-:W1:Y:S01]  /*03a0*/  S2UR UR5, SR_CgaCtaId ;  /* 0x00000000000579c3 */ /* 0x000e620000008800 */
[----:B------:R-:W-:Y:S01]  /*03b0*/  UMOV UR4, 0x400 ;  /* 0x0000040000047882 */ /* 0x000fe20000000000 */
[----:B------:R-:W-:Y:S02]  /*03c0*/  UISETP.GE.U32.AND UP0, UPT, UR7, 0x2, UPT ;  /* 0x000000020700788c */ /* 0x000fe4000bf06070 */
[----:B-1----:R-:W-:-:S09]  /*03d0*/  ULEA UR4, UR5, UR4, 0x18 ;  /* 0x0000000405047291 */ /* 0x002fd2000f8ec0ff */
[----:B0-----:R-:W0:Y:S01]  /*03e0*/  LDS.64 R6, [UR4+0x20] ;  /* 0x00002004ff067984 */ /* 0x001e220008000a00 */
[----:B------:R-:W-:Y:S06]  /*03f0*/  BAR.SYNC.DEFER_BLOCKING 0x0 ;  /* 0x0000000000007b1d */ /* 0x000fec0000010000 */
[----:B------:R1:W-:Y:S02]  /*0400*/  STS.64 [R9], R4 ;  /* 0x0000000409007388 */ /* 0x0003e40000000a00 */
[----:B------:R-:W-:Y:S06]  /*0410*/  BAR.SYNC.DEFER_BLOCKING 0x0 ;  /* 0x0000000000007b1d */ /* 0x000fec0000010000 */
[----:B------:R-:W-:Y:S05]  /*0420*/  BRA.U !UP0, `(.L_x_5) ;  /* 0x0000000108307547 */ /* 0x000fea000b800000 */
[----:B------:R-:W-:-:S07]  /*0430*/  IMAD.U32 R0, RZ, RZ, UR7 ;  /* 0x00000007ff007e24 */ /* 0x000fce000f8e00ff */
.L_x_6:
[----:B------:R-:W-:-:S04]  /*0440*/  SHF.R.U32.HI R12, RZ, 0x1, R0 ;  /* 0x00000001ff0c7819 */ /* 0x000fc80000011600 */
[----:B------:R-:W-:-:S13]  /*0450*/  ISETP.GE.U32.AND P0, PT, R10, R12, PT ;  /* 0x0000000c0a00720c */ /* 0x000fda0003f06070 */
[----:B------:R-:W-:Y:S01]  /*0460*/  @!P0 IMAD R8, R12, 0x8, R9 ;  /* 0x000000080c088824 */ /* 0x000fe200078e0209 */
[----:B------:R-:W-:Y:S04]  /*0470*/  @!P0 LDS.64 R14, [R9] ;  /* 0x00000000090e8984 */ /* 0x000fe80000000a00 */
[----:B-1----:R-:W1:Y:S02]  /*0480*/  @!P0 LDS.64 R4, [R8] ;  /* 0x0000000008048984 */ /* 0x002e640000000a00 */
[----:B-1----:R-:W-:-:S07]  /*0490*/  @!P0 DADD R4, R4, R14 ;  /* 0x0000000004048229 */ /* 0x002fce000000000e */
[----:B------:R2:W-:Y:S01]  /*04a0*/  @!P0 STS.64 [R9], R4 ;  /* 0x0000000409008388 */ /* 0x0005e20000000a00 */
[----:B------:R-:W-:Y:S01]  /*04b0*/  BAR.SYNC.DEFER_BLOCKING 0x0 ;  /* 0x0000000000007b1d */ /* 0x000fe20000010000 */
[----:B------:R-:W-:Y:S01]  /*04c0*/  ISETP.GT.U32.AND P0, PT, R0, 0x3, PT ;  /* 0x000000030000780c */ /* 0x000fe20003f04070 */
[----:B------:R-:W-:-:S12]  /*04d0*/  IMAD.MOV.U32 R0, RZ, RZ, R12 ;  /* 0x000000ffff007224 */ /* 0x000fd800078e000c */
[----:B--2---:R-:W-:Y:S05]  /*04e0*/  @P0 BRA `(.L_x_6) ;  /* 0xfffffffc00d40947 */ /* 0x004fea000383ffff */
.L_x_5:
[----:B------:R-:W2:Y:S01]  /*04f0*/  S2UR UR5, SR_CgaCtaId ;  /* 0x00000000000579c3 */ /* 0x000ea20000008800 */
[----:B------:R-:W-:Y:S01]  /*0500*/  UMOV UR4, 0x400 ;  /* 0x0000040000047882 */ /* 0x000fe20000000000 */
[----:B------:R-:W-:Y:S02]  /*0510*/  UISETP.GE.U32.AND UP0, UPT, UR7, 0x2, UPT ;  /* 0x000000020700788c */ /* 0x000fe4000bf06070 */
[----:B--2---:R-:W-:-:S09]  /*0520*/  ULEA UR4, UR5, UR4, 0x18 ;  /* 0x0000000405047291 */ /* 0x004fd2000f8ec0ff */
[----:B-1----:R-:W1:Y:S01]  /*0530*/  LDS.64 R4, [UR4+0x20] ;  /* 0x00002004ff047984 */ /* 0x002e620008000a00 */
[----:B------:R-:W-:Y:S06]  /*0540*/  BAR.SYNC.DEFER_BLOCKING 0x0 ;  /* 0x0000000000007b1d */ /* 0x000fec0000010000 */
[----:B------:R2:W-:Y:S02]  /*0550*/  STS.64 [R9], R2 ;  /* 0x0000000209007388 */ /* 0x0005e40000000a00 */
[----:B------:R-:W-:Y:S06]  /*0560*/  BAR.SYNC.DEFER_BLOCKING 0x0 ;  /* 0x0000000000007b1d */ /* 0x000fec0000010000 */
[----:B------:R-:W-:Y:S05]  /*0570*/  BRA.U !UP0, `(.L_x_7) ;  /* 0x0000000108307547 */ /* 0x000fea000b800000 */
[----:B------:R-:W-:-:S07]  /*0580*/  MOV R0, UR7 ;  /* 0x0000000700007c02 */ /* 0x000fce0008000f00 */
.L_x_8:
[----:B------:R-:W-:-:S04]  /*0590*/  SHF.R.U32.HI R12, RZ, 0x1, R0 ;  /* 0x00000001ff0c7819 */ /* 0x000fc80000011600 */
[----:B------:R-:W-:-:S13]  /*05a0*/  ISETP.GE.U32.AND P0, PT, R10, R12, PT ;  /* 0x0000000c0a00720c */ /* 0x000fda0003f06070 */
[----:B------:R-:W-:Y:S01]  /*05b0*/  @!P0 IMAD R8, R12, 0x8, R9 ;  /* 0x000000080c088824 */ /* 0x000fe200078e0209 */
[----:B------:R-:W-:Y:S04]  /*05c0*/  @!P0 LDS.64 R14, [R9] ;  /* 0x00000000090e8984 */ /* 0x000fe80000000a00 */
[----:B--2---:R-:W2:Y:S02]  /*05d0*/  @!P0 LDS.64 R2, [R8] ;  /* 0x0000000008028984 */ /* 0x004ea40000000a00 */
[----:B--2---:R-:W-:-:S07]  /*05e0*/  @!P0 DADD R2, R2, R14 ;  /* 0x0000000002028229 */ /* 0x004fce000000000e */
[----:B------:R3:W-:Y:S01]  /*05f0*/  @!P0 STS.64 [R9], R2 ;  /* 0x0000000209008388 */ /* 0x0007e20000000a00 */
[----:B------:R-:W-:Y:S01]  /*0600*/  BAR.SYNC.DEFER_BLOCKING 0x0 ;  /* 0x0000000000007b1d */ /* 0x000fe20000010000 */
[----:B------:R-:W-:Y:S01]  /*0610*/  ISETP.GT.U32.AND P0, PT, R0, 0x3, PT ;  /* 0x000000030000780c */ /* 0x000fe20003f04070 */
[----:B------:R-:W-:-:S12]  /*0620*/  IMAD.MOV.U32 R0, RZ, RZ, R12 ;  /* 0x000000ffff007224 */ /* 0x000fd800078e000c */
[----:B---3--:R-:W-:Y:S05]  /*0630*/  @P0 BRA `(.L_x_8) ;  /* 0xfffffffc00d40947 */ /* 0x008fea000383ffff */
.L_x_7:
[----:B------:R-:W3:Y:S01]  /*0640*/  S2UR UR5, SR_CgaCtaId ;  /* 0x00000000000579c3 */ /* 0x000ee20000008800 */
[----:B------:R-:W-:Y:S01]  /*0650*/  UMOV UR4, 0x400 ;  /* 0x0000040000047882 */ /* 0x000fe20000000000 */
[----:B------:R-:W-:Y:S01]  /*0660*/  ISETP.NE.AND P0, PT, R10, RZ, PT ;  /* 0x000000ff0a00720c */ /* 0x000fe20003f05270 */
[----:B------:R-:W-:Y:S01]  /*0670*/  BSSY.RECONVERGENT B0, `(.L_x_9) ;  /* 0x00000ae000007945 */ /* 0x000fe20003800200 */
[----:B---3--:R-:W-:-:S09]  /*0680*/  ULEA UR4, UR5, UR4, 0x18 ;  /* 0x0000000405047291 */ /* 0x008fd2000f8ec0ff */
[----:B--2---:R-:W2:Y:S01]  /*0690*/  LDS.64 R2, [UR4+0x20] ;  /* 0x00002004ff027984 */ /* 0x004ea20008000a00 */
[----:B------:R-:W-:Y:S06]  /*06a0*/  BAR.SYNC.DEFER_BLOCKING 0x0 ;  /* 0x0000000000007b1d */ /* 0x000fec0000010000 */
[----:B------:R-:W-:Y:S05]  /*06b0*/  @P0 BRA `(.L_x_10) ;  /* 0x0000000800a40947 */ /* 0x000fea0003800000 */
[----:B01----:R-:W-:Y:S01]  /*06c0*/  DMUL R18, R6, R4 ;  /* 0x0000000406127228 */ /* 0x003fe20000000000 */
[----:B------:R-:W-:Y:S01]  /*06d0*/  IMAD.MOV.U32 R16, RZ, RZ, 0x0 ;  /* 0x00000000ff107424 */ /* 0x000fe200078e00ff */
[----:B------:R-:W-:Y:S01]  /*06e0*/  MOV R17, 0x3fd80000 ;  /* 0x3fd8000000117802 */ /* 0x000fe20000000f00 */
[----:B------:R-:W-:Y:S03]  /*06f0*/  STS.U8 [UR4+0x10], RZ ;  /* 0x000010ffff007988 */ /* 0x000fe60008000004 */
[----:B------:R-:W0:Y:S04]  /*0700*/  MUFU.RSQ64H R15, R19 ;  /* 0x00000013000f7308 */ /* 0x000e280000001c00 */
[----:B------:R-:W-:-:S05]  /*0710*/  VIADD R14, R19, 0xfcb00000 ;  /* 0xfcb00000130e7836 */ /* 0x000fca0000000000 */
[----:B------:R-:W-:Y:S01]  /*0720*/  ISETP.GE.U32.AND P0, PT, R14, 0x7ca00000, PT ;  /* 0x7ca000000e00780c */ /* 0x000fe20003f06070 */
[----:B0-----:R-:W-:-:S08]  /*0730*/  DMUL R8, R14, R14 ;  /* 0x0000000e0e087228 */ /* 0x001fd00000000000 */
[----:B------:R-:W-:-:S08]  /*0740*/  DFMA R8, R18, -R8, 1 ;  /* 0x3ff000001208742b */ /* 0x000fd00000000808 */
[----:B------:R-:W-:Y:S02]  /*0750*/  DFMA R16, R8, R16, 0.5 ;  /* 0x3fe000000810742b */ /* 0x000fe40000000010 */
[----:B------:R-:W-:-:S08]  /*0760*/  DMUL R8, R14, R8 ;  /* 0x000000080e087228 */ /* 0x000fd00000000000 */
[----:B------:R-:W-:-:S08]  /*0770*/  DFMA R22, R16, R8, R14 ;  /* 0x000000081016722b */ /* 0x000fd0000000000e */
[----:B------:R-:W-:Y:S02]  /*0780*/  DMUL R16, R18, R22 ;  /* 0x0000001612107228 */ /* 0x000fe40000000000 */
[----:B------:R-:W-:Y:S02]  /*0790*/  VIADD R9, R23, 0xfff00000 ;  /* 0xfff0000017097836 */ /* 0x000fe40000000000 */
[----:B------:R-:W-:-:S04]  /*07a0*/  IMAD.MOV.U32 R8, RZ, RZ, R22 ;  /* 0x000000ffff087224 */ /* 0x000fc800078e0016 */
[----:B------:R-:W-:-:S08]  /*07b0*/  DFMA R20, R16, -R16, R18 ;  /* 0x800000101014722b */ /* 0x000fd00000000012 */
[----:B------:R-:W-:Y:S01]  /*07c0*/  DFMA R24, R20, R8, R16 ;  /* 0x000000081418722b */ /* 0x000fe20000000010 */
[----:B------:R-:W-:Y:S10]  /*07d0*/  @!P0 BRA `(.L_x_11) ;  /* 0x0000000000288947 */ /* 0x000ff40003800000 */
[----:B------:R-:W-:Y:S01]  /*07e0*/  IMAD.MOV.U32 R8, RZ, RZ, R18 ;  /* 0x000000ffff087224 */ /* 0x000fe200078e0012 */
[----:B------:R-:W-:Y:S01]  /*07f0*/  MOV R18, R20 ;  /* 0x0000001400127202 */ /* 0x000fe20000000f00 */
[----:B------:R-:W-:Y:S02]  /*0800*/  IMAD.MOV.U32 R15, RZ, RZ, R21 ;  /* 0x000000ffff0f7224 */ /* 0x000fe400078e0015 */
[----:B------:R-:W-:Y:S01]  /*0810*/  IMAD.MOV.U32 R12, RZ, RZ, R16 ;  /* 0x000000ffff0c7224 */ /* 0x000fe200078e0010 */
[----:B------:R-:W-:Y:S01]  /*0820*/  MOV R16, 0x860 ;  /* 0x0000086000107802 */ /* 0x000fe20000000f00 */
[----:B------:R-:W-:Y:S02]  /*0830*/  IMAD.MOV.U32 R0, RZ, RZ, R22 ;  /* 0x000000ffff007224 */ /* 0x000fe400078e0016 */
[----:B------:R-:W-:-:S07]  /*0840*/  IMAD.MOV.U32 R21, RZ, RZ, R9 ;  /* 0x000000ffff157224 */ /* 0x000fce00078e0009 */
[----:B--2--5:R-:W-:Y:S05]  /*0850*/  CALL.REL.NOINC `($__internal_2_$__cuda_sm20_dsqrt_rn_f64_mediumpath_v1) ;  /* 0x0000001400287944 */ /* 0x024fea0003c00000 */
[----:B------:R-:W-:Y:S01]  /*0860*/  IMAD.MOV.U32 R24, RZ, RZ, R18 ;  /* 0x000000ffff187224 */ /* 0x000fe200078e0012 */
[----:B------:R-:W-:-:S07]  /*0870*/  MOV R25, R19 ;  /* 0x0000001300197202 */ /* 0x000fce0000000f00 */
.L_x_11:
[----:B------:R-:W-:Y:S01]  /*0880*/  UMOV UR10, 0x9ee75616 ;  /* 0x9ee75616000a7882 */ /* 0x000fe20000000000 */
[----:B------:R-:W-:Y:S02]  /*0890*/  UMOV UR11, 0x3cd203af ;  /* 0x3cd203af000b7882 */ /* 0x000fe40000000000 */
[----:B------:R-:W-:-:S08]  /*08a0*/  DMUL R24, R24, UR10 ;  /* 0x0000000a18187c28 */ /* 0x000fd00008000000 */
[----:B--2---:R-:W-:-:S14]  /*08b0*/  DSETP.GT.AND P0, PT, |R2|, R24, PT ;  /* 0x000000180200722a */ /* 0x004fdc0003f04200 */
[----:B------:R-:W-:Y:S05]  /*08c0*/  @!P0 BRA `(.L_x_10) ;  /* 0x0000000800208947 */ /* 0x000fea0003800000 */
[----:B------:R-:W-:Y:S01]  /*08d0*/  DADD R8, R2, R2 ;  /* 0x0000000002087229 */ /* 0x000fe20000000002 */
[----:B------:R-:W0:Y:S01]  /*08e0*/  S2UR UR6, SR_CgaCtaId ;  /* 0x00000000000679c3 */ /* 0x000e220000008800 */
[----:B------:R-:W-:Y:S01]  /*08f0*/  IMAD.MOV.U32 R2, RZ, RZ, 0x1 ;  /* 0x00000001ff027424 */ /* 0x000fe200078e00ff */
[----:B------:R-:W-:Y:S01]  /*0900*/  DADD R4, -R6, R4 ;  /* 0x0000000006047229 */ /* 0x000fe20000000104 */
[----:B------:R-:W-:Y:S01]  /*0910*/  UMOV UR5, 0x400 ;  /* 0x0000040000057882 */ /* 0x000fe20000000000 */
[----:B------:R-:W-:Y:S01]  /*0920*/  IMAD.MOV.U32 R12, RZ, RZ, 0x1 ;  /* 0x00000001ff0c7424 */ /* 0x000fe200078e00ff */
[----:B------:R-:W1:Y:S07]  /*0930*/  MUFU.RCP64H R3, R9 ;  /* 0x0000000900037308 */ /* 0x000e6e0000001800 */
[----:B------:R-:W-:Y:S01]  /*0940*/  FSETP.GEU.AND P1, PT, |R5|, 6.5827683646048100446e-37, PT ;  /* 0x036000000500780b */ /* 0x000fe20003f2e200 */
[----:B-1----:R-:W-:Y:S01]  /*0950*/  DFMA R14, -R8, R2, 1 ;  /* 0x3ff00000080e742b */ /* 0x002fe20000000102 */
[----:B0-----:R-:W-:-:S07]  /*0960*/  ULEA UR5, UR6, UR5, 0x18 ;  /* 0x0000000506057291 */ /* 0x001fce000f8ec0ff */
[----:B------:R-:W-:Y:S02]  /*0970*/  DFMA R14, R14, R14, R14 ;  /* 0x0000000e0e0e722b */ /* 0x000fe4000000000e */
[----:B------:R0:W-:Y:S06]  /*0980*/  STS.U8 [UR5+0x10], R12 ;  /* 0x0000100cff007988 */ /* 0x0001ec0008000005 */
[----:B------:R-:W-:-:S08]  /*0990*/  DFMA R14, R2, R14, R2 ;  /* 0x0000000e020e722b */ /* 0x000fd00000000002 */
[----:B------:R-:W-:-:S08]  /*09a0*/  DFMA R2, -R8, R14, 1 ;  /* 0x3ff000000802742b */ /* 0x000fd0000000010e */
[----:B------:R-:W-:-:S08]  /*09b0*/  DFMA R2, R14, R2, R14 ;  /* 0x000000020e02722b */ /* 0x000fd0000000000e */
[----:B------:R-:W-:-:S08]  /*09c0*/  DMUL R6, R4, R2 ;  /* 0x0000000204067228 */ /* 0x000fd00000000000 */
[----:B------:R-:W-:-:S08]  /*09d0*/  DFMA R14, -R8, R6, R4 ;  /* 0x00000006080e722b */ /* 0x000fd00000000104 */
[----:B------:R-:W-:-:S10]  /*09e0*/  DFMA R2, R2, R14, R6 ;  /* 0x0000000e0202722b */ /* 0x000fd40000000006 */
[----:B------:R-:W-:-:S05]  /*09f0*/  FFMA R0, RZ, R9, R3 ;  /* 0x00000009ff007223 */ /* 0x000fca0000000003 */
[----:B------:R-:W-:-:S13]  /*0a00*/  FSETP.GT.AND P0, PT, |R0|, 1.469367938527859385e-39, PT ;  /* 0x001000000000780b */ /* 0x000fda0003f04200 */
[----:B0-----:R-:W-:Y:S05]  /*0a10*/  @P0 BRA P1, `(.L_x_12) ;  /* 0x0000000000200947 */ /* 0x001fea0000800000 */
[----:B------:R-:W-:Y:S01]  /*0a20*/  IMAD.MOV.U32 R2, RZ, RZ, R4 ;  /* 0x000000ffff027224 */ /* 0x000fe200078e0004 */
[----:B------:R-:W-:Y:S01]  /*0a30*/  MOV R6, R8 ;  /* 0x0000000800067202 */ /* 0x000fe20000000f00 */
[----:B------:R-:W-:Y:S01]  /*0a40*/  IMAD.MOV.U32 R3, RZ, RZ, R5 ;  /* 0x000000ffff037224 */ /* 0x000fe200078e0005 */
[----:B------:R-:W-:Y:S01]  /*0a50*/  MOV R0, 0xa80 ;  /* 0x00000a8000007802 */ /* 0x000fe20000000f00 */
[----:B------:R-:W-:-:S07]  /*0a60*/  IMAD.MOV.U32 R7, RZ, RZ, R9 ;  /* 0x000000ffff077224 */ /* 0x000fce00078e0009 */
[----:B-----5:R-:W-:Y:S05]  /*0a70*/  CALL.REL.NOINC `($__internal_1_$__cuda_sm20_div_rn_f64_full) ;  /* 0x0000000c00287944 */ /* 0x020fea0003c00000 */
[----:B------:R-:W-:Y:S02]  /*0a80*/  IMAD.MOV.U32 R2, RZ, RZ, R14 ;  /* 0x000000ffff027224 */ /* 0x000fe400078e000e */
[----:B------:R-:W-:-:S07]  /*0a90*/  IMAD.MOV.U32 R3, RZ, RZ, R15 ;  /* 0x000000ffff037224 */ /* 0x000fce00078e000f */
.L_x_12:
[C---:B------:R-:W-:Y:S01]  /*0aa0*/  DFMA R8, R2.reuse, R2, 1 ;  /* 0x3ff000000208742b */ /* 0x040fe20000000002 */
[----:B------:R-:W-:Y:S01]  /*0ab0*/  MOV R6, 0x0 ;  /* 0x0000000000067802 */ /* 0x000fe20000000f00 */
[----:B------:R-:W-:Y:S01]  /*0ac0*/  IMAD.MOV.U32 R7, RZ, RZ, 0x3fd80000 ;  /* 0x3fd80000ff077424 */ /* 0x000fe200078e00ff */
[----:B------:R-:W-:Y:S01]  /*0ad0*/  DSETP.GE.AND P0, PT, R2, RZ, PT ;  /* 0x000000ff0200722a */ /* 0x000fe20003f06000 */
[----:B------:R-:W-:Y:S02]  /*0ae0*/  BSSY.RECONVERGENT B1, `(.L_x_13) ;  /* 0x0000019000017945 */ /* 0x000fe40003800200 */
[----:B------:R-:W0:Y:S04]  /*0af0*/  MUFU.RSQ64H R15, R9 ;  /* 0x00000009000f7308 */ /* 0x000e280000001c00 */
[----:B------:R-:W-:-:S05]  /*0b00*/  VIADD R14, R9, 0xfcb00000 ;  /* 0xfcb00000090e7836 */ /* 0x000fca0000000000 */
[----:B------:R-:W-:Y:S01]  /*0b10*/  ISETP.GE.U32.AND P1, PT, R14, 0x7ca00000, PT ;  /* 0x7ca000000e00780c */ /* 0x000fe20003f26070 */
[----:B0-----:R-:W-:-:S08]  /*0b20*/  DMUL R4, R14, R14 ;  /* 0x0000000e0e047228 */ /* 0x001fd00000000000 */
[----:B------:R-:W-:-:S08]  /*0b30*/  DFMA R4, R8, -R4, 1 ;  /* 0x3ff000000804742b */ /* 0x000fd00000000804 */
[----:B------:R-:W-:Y:S02]  /*0b40*/  DFMA R6, R4, R6, 0.5 ;  /* 0x3fe000000406742b */ /* 0x000fe40000000006 */
[----:B------:R-:W-:-:S08]  /*0b50*/  DMUL R4, R14, R4 ;  /* 0x000000040e047228 */ /* 0x000fd00000000000 */
[----:B------:R-:W-:Y:S01]  /*0b60*/  DFMA R22, R6, R4, R14 ;  /* 0x000000040616722b */ /* 0x000fe2000000000e */
[----:B------:R-:W-:-:S05]  /*0b70*/  IMAD.MOV.U32 R4, RZ, RZ, 0x3ff00000 ;  /* 0x3ff00000ff047424 */ /* 0x000fca00078e00ff */
[----:B------:R-:W-:Y:S02]  /*0b80*/  FSEL R5, R4, -1.875, P0 ;  /* 0xbff0000004057808 */ /* 0x000fe40000000000 */
        /* <DEDUP_REMOVED lines=8> */
[----:B------:R-:W-:Y:S01]  /*0c10*/  IMAD.MOV.U32 R12, RZ, RZ, R16 ;  /* 0x000000ffff0c7224 */ /* 0x000fe200078e0010 */
[----:B------:R-:W-:Y:S01]  /*0c20*/  MOV R21, R7 ;  /* 0x0000000700157202 */ /* 0x000fe20000000f00 */
[----:B------:R-:W-:Y:S01]  /*0c30*/  IMAD.MOV.U32 R19, RZ, RZ, R9 ;  /* 0x000000ffff137224 */ /* 0x000fe200078e0009 */
[----:B------:R-:W-:Y:S01]  /*0c40*/  MOV R16, 0xc70 ;  /* 0x00000c7000107802 */ /* 0x000fe20000000f00 */
[----:B------:R-:W-:-:S07]  /*0c50*/  IMAD.MOV.U32 R18, RZ, RZ, R20 ;  /* 0x000000ffff127224 */ /* 0x000fce00078e0014 */
[----:B-----5:R-:W-:Y:S05]  /*0c60*/  CALL.REL.NOINC `($__internal_2_$__cuda_sm20_dsqrt_rn_f64_mediumpath_v1) ;  /* 0x0000001000247944 */ /* 0x020fea0003c00000 */
.L_x_14:
[----:B------:R-:W-:Y:S05]  /*0c70*/  BSYNC.RECONVERGENT B1 ;  /* 0x0000000000017941 */ /* 0x000fea0003800200 */
.L_x_13:
[----:B------:R-:W-:Y:S01]  /*0c80*/  DADD R6, R18, |R2| ;  /* 0x0000000012067229 */ /* 0x000fe20000000402 */
[----:B------:R-:W-:Y:S01]  /*0c90*/  IMAD.MOV.U32 R4, RZ, RZ, RZ ;  /* 0x000000ffff047224 */ /* 0x000fe200078e00ff */
[----:B------:R-:W-:Y:S01]  /*0ca0*/  FSETP.GEU.AND P1, PT, |R5|, 6.5827683646048100446e-37, PT ;  /* 0x036000000500780b */ /* 0x000fe20003f2e200 */
[----:B------:R-:W-:Y:S01]  /*0cb0*/  IMAD.MOV.U32 R2, RZ, RZ, 0x1 ;  /* 0x00000001ff027424 */ /* 0x000fe200078e00ff */
[----:B------:R-:W-:Y:S02]  /*0cc0*/  BSSY.RECONVERGENT B1, `(.L_x_15) ;  /* 0x0000013000017945 */ /* 0x000fe40003800200 */
[----:B------:R-:W0:Y:S03]  /*0cd0*/  MUFU.RCP64H R3, R7 ;  /* 0x0000000700037308 */ /* 0x000e260000001800 */
[----:B0-----:R-:W-:-:S08]  /*0ce0*/  DFMA R8, -R6, R2, 1 ;  /* 0x3ff000000608742b */ /* 0x001fd00000000102 */
[----:B------:R-:W-:-:S08]  /*0cf0*/  DFMA R8, R8, R8, R8 ;  /* 0x000000080808722b */ /* 0x000fd00000000008 */
        /* <DEDUP_REMOVED lines=8> */
[----:B------:R-:W-:Y:S05]  /*0d80*/  @P0 BRA P1, `(.L_x_16) ;  /* 0x0000000000180947 */ /* 0x000fea0000800000 */
[----:B------:R-:W-:Y:S01]  /*0d90*/  IMAD.MOV.U32 R3, RZ, RZ, R5 ;  /* 0x000000ffff037224 */ /* 0x000fe200078e0005 */
[----:B------:R-:W-:Y:S01]  /*0da0*/  MOV R0, 0xdd0 ;  /* 0x00000dd000007802 */ /* 0x000fe20000000f00 */
[----:B------:R-:W-:-:S07]  /*0db0*/  IMAD.MOV.U32 R2, RZ, RZ, RZ ;  /* 0x000000ffff027224 */ /* 0x000fce00078e00ff */
[----:B-----5:R-:W-:Y:S05]  /*0dc0*/  CALL.REL.NOINC `($__internal_1_$__cuda_sm20_div_rn_f64_full) ;  /* 0x0000000800547944 */ /* 0x020fea0003c00000 */
[----:B------:R-:W-:Y:S01]  /*0dd0*/  MOV R2, R14 ;  /* 0x0000000e00027202 */ /* 0x000fe20000000f00 */
[----:B------:R-:W-:-:S07]  /*0de0*/  IMAD.MOV.U32 R3, RZ, RZ, R15 ;  /* 0x000000ffff037224 */ /* 0x000fce00078e000f */
.L_x_16:
[----:B------:R-:W-:Y:S05]  /*0df0*/  BSYNC.RECONVERGENT B1 ;  /* 0x0000000000017941 */ /* 0x000fea0003800200 */
.L_x_15:
[----:B------:R-:W-:Y:S01]  /*0e00*/  DFMA R8, R2, R2, 1 ;  /* 0x3ff000000208742b */ /* 0x000fe20000000002 */
[----:B------:R-:W-:Y:S01]  /*0e10*/  IMAD.MOV.U32 R6, RZ, RZ, 0x0 ;  /* 0x00000000ff067424 */ /* 0x000fe200078e00ff */
[----:B------:R-:W-:Y:S01]  /*0e20*/  BSSY.RECONVERGENT B1, `(.L_x_17) ;  /* 0x000001a000017945 */ /* 0x000fe20003800200 */
[----:B------:R-:W-:-:S03]  /*0e30*/  IMAD.MOV.U32 R7, RZ, RZ, 0x3fd80000 ;  /* 0x3fd80000ff077424 */ /* 0x000fc600078e00ff */
        /* <DEDUP_REMOVED lines=9> */
[----:B------:R-:W-:Y:S01]  /*0ed0*/  IADD3 R5, PT, PT, R19, -0x100000, RZ ;  /* 0xfff0000013057810 */ /* 0x000fe20007ffe0ff */
[----:B------:R-:W-:-:S05]  /*0ee0*/  IMAD.MOV.U32 R4, RZ, RZ, R18 ;  /* 0x000000ffff047224 */ /* 0x000fca00078e0012 */
[----:B------:R-:W-:-:S08]  /*0ef0*/  DFMA R20, R16, -R16, R8 ;  /* 0x800000101014722b */ /* 0x000fd00000000008 */
[----:B------:R-:W-:Y:S01]  /*0f00*/  DFMA R6, R20, R4, R16 ;  /* 0x000000041406722b */ /* 0x000fe20000000010 */
[----:B------:R-:W-:Y:S10]  /*0f10*/  @!P0 BRA `(.L_x_18) ;  /* 0x0000000000288947 */ /* 0x000ff40003800000 */
[----:B------:R-:W-:Y:S01]  /*0f20*/  IMAD.MOV.U32 R0, RZ, RZ, R18 ;  /* 0x000000ffff007224 */ /* 0x000fe200078e0012 */
[----:B------:R-:W-:Y:S01]  /*0f30*/  MOV R15, R21 ;  /* 0x00000015000f7202 */ /* 0x000fe20000000f00 */
[----:B------:R-:W-:Y:S01]  /*0f40*/  IMAD.MOV.U32 R12, RZ, RZ, R16 ;  /* 0x000000ffff0c7224 */ /* 0x000fe200078e0010 */
[----:B------:R-:W-:Y:S01]  /*0f50*/  MOV R16, 0xfa0 ;  /* 0x00000fa000107802 */ /* 0x000fe20000000f00 */
[----:B------:R-:W-:Y:S02]  /*0f60*/  IMAD.MOV.U32 R19, RZ, RZ, R9 ;  /* 0x000000ffff137224 */ /* 0x000fe400078e0009 */
[----:B------:R-:W-:Y:S02]  /*0f70*/  IMAD.MOV.U32 R18, RZ, RZ, R20 ;  /* 0x000000ffff127224 */ /* 0x000fe400078e0014 */
[----:B------:R-:W-:-:S07]  /*0f80*/  IMAD.MOV.U32 R21, RZ, RZ, R5 ;  /* 0x000000ffff157224 */ /* 0x000fce00078e0005 */
[----:B-----5:R-:W-:Y:S05]  /*0f90*/  CALL.REL.NOINC `($__internal_2_$__cuda_sm20_dsqrt_rn_f64_mediumpath_v1) ;  /* 0x0000000c00587944 */ /* 0x020fea0003c00000 */
[----:B------:R-:W-:Y:S02]  /*0fa0*/  IMAD.MOV.U32 R6, RZ, RZ, R18 ;  /* 0x000000ffff067224 */ /* 0x000fe400078e0012 */
[----:B------:R-:W-:-:S07]  /*0fb0*/  IMAD.MOV.U32 R7, RZ, RZ, R19 ;  /* 0x000000ffff077224 */ /* 0x000fce00078e0013 */
.L_x_18:
[----:B------:R-:W-:Y:S05]  /*0fc0*/  BSYNC.RECONVERGENT B1 ;  /* 0x0000000000017941 */ /* 0x000fea0003800200 */
.L_x_17:
[----:B------:R-:W0:Y:S01]  /*0fd0*/  MUFU.RCP64H R5, R7 ;  /* 0x0000000700057308 */ /* 0x000e220000001800 */
[----:B------:R-:W-:Y:S01]  /*0fe0*/  IADD3 R4, PT, PT, R7, 0x300402, RZ ;  /* 0x0030040207047810 */ /* 0x000fe20007ffe0ff */
[----:B------:R-:W-:Y:S03]  /*0ff0*/  BSSY.RECONVERGENT B1, `(.L_x_19) ;  /* 0x0000010000017945 */ /* 0x000fe60003800200 */
[----:B------:R-:W-:Y:S02]  /*1000*/  FSETP.GEU.AND P0, PT, |R4|, 5.8789094863358348022e-39, PT ;  /* 0x004004020400780b */ /* 0x000fe40003f0e200 */
[----:B0-----:R-:W-:-:S08]  /*1010*/  DFMA R8, R4, -R6, 1 ;  /* 0x3ff000000408742b */ /* 0x001fd00000000806 */
[----:B------:R-:W-:-:S08]  /*1020*/  DFMA R8, R8, R8, R8 ;  /* 0x000000080808722b */ /* 0x000fd00000000008 */
[----:B------:R-:W-:-:S08]  /*1030*/  DFMA R8, R4, R8, R4 ;  /* 0x000000080408722b */ /* 0x000fd00000000004 */
[----:B------:R-:W-:-:S08]  /*1040*/  DFMA R14, R8, -R6, 1 ;  /* 0x3ff00000080e742b */ /* 0x000fd00000000806 */
[----:B------:R-:W-:Y:S01]  /*1050*/  DFMA R4, R8, R14, R8 ;  /* 0x0000000e0804722b */ /* 0x000fe20000000008 */
[----:B------:R-:W-:Y:S10]  /*1060*/  @P0 BRA `(.L_x_20) ;  /* 0x0000000000200947 */ /* 0x000ff40003800000 */
[----:B------:R-:W-:Y:S01]  /*1070*/  LOP3.LUT R0, R7, 0x7fffffff, RZ, 0xc0, !PT ;  /* 0x7fffffff07007812 */ /* 0x000fe200078ec0ff */
[----:B------:R-:W-:Y:S02]  /*1080*/  IMAD.MOV.U32 R4, RZ, RZ, R6 ;  /* 0x000000ffff047224 */ /* 0x000fe400078e0006 */
[----:B------:R-:W-:Y:S02]  /*1090*/  IMAD.MOV.U32 R5, RZ, RZ, R7 ;  /* 0x000000ffff057224 */ /* 0x000fe400078e0007 */
[----:B------:R-:W-:Y:S01]  /*10a0*/  VIADD R8, R0, 0xfff00000 ;  /* 0xfff0000000087836 */ /* 0x000fe20000000000 */
[----:B------:R-:W-:-:S07]  /*10b0*/  MOV R0, 0x10d0 ;  /* 0x000010d000007802 */ /* 0x000fce0000000f00 */
[----:B-----5:R-:W-:Y:S05]  /*10c0*/  CALL.REL.NOINC `($__internal_0_$__cuda_sm20_dblrcp_rn_slowpath_v3) ;  /* 0x0000000000f47944 */ /* 0x020fea0003c00000 */
[----:B------:R-:W-:Y:S01]  /*10d0*/  IMAD.MOV.U32 R4, RZ, RZ, R6 ;  /* 0x000000ffff047224 */ /* 0x000fe200078e0006 */
[----:B------:R-:W-:-:S07]  /*10e0*/  MOV R5, R7 ;  /* 0x0000000700057202 */ /* 0x000fce0000000f00 */
.L_x_20:
[----:B------:R-:W-:Y:S05]  /*10f0*/  BSYNC.RECONVERGENT B1 ;  /* 0x0000000000017941 */ /* 0x000fea0003800200 */
.L_x_19:
[----:B------:R-:W0:Y:S01]  /*1100*/  S2UR UR6, SR_CgaCtaId ;  /* 0x00000000000679c3 */ /* 0x000e220000008800 */
[----:B------:R-:W-:Y:S01]  /*1110*/  UMOV UR5, 0x400 ;  /* 0x0000040000057882 */ /* 0x000fe20000000000 */
[----:B------:R-:W-:Y:S01]  /*1120*/  DMUL R6, R4, R2 ;  /* 0x0000000204067228 */ /* 0x000fe20000000000 */
[----:B0-----:R-:W-:-:S09]  /*1130*/  ULEA UR5, UR6, UR5, 0x18 ;  /* 0x0000000506057291 */ /* 0x001fd2000f8ec0ff */
[----:B------:R3:W-:Y:S03]  /*1140*/  STS.128 [UR5], R4 ;  /* 0x00000004ff007988 */ /* 0x0007e60008000c05 */
.L_x_10:
[----:B------:R-:W-:Y:S05]  /*1150*/  BSYNC.RECONVERGENT B0 ;  /* 0x0000000000007941 */ /* 0x000fea0003800200 */
.L_x_9:
[----:B------:R-:W4:Y:S08]  /*1160*/  S2UR UR6, SR_CgaCtaId ;  /* 0x00000000000679c3 */ /* 0x000f300000008800 */
[----:B------:R-:W-:Y:S06]  /*1170*/  BAR.SYNC.DEFER_BLOCKING 0x0 ;  /* 0x0000000000007b1d */ /* 0x000fec0000010000 */
[----:B------:R-:W-:-:S02]  /*1180*/  UMOV UR5, 0x400 ;  /* 0x0000040000057882 */ /* 0x000fc40000000000 */
[----:B----4-:R-:W-:-:S09]  /*1190*/  ULEA UR5, UR6, UR5, 0x18 ;  /* 0x0000000506057291 */ /* 0x010fd2000f8ec0ff */
[----:B------:R-:W4:Y:S02]  /*11a0*/  LDS.U8 R0, [UR5+0x10] ;  /* 0x00001005ff007984 */ /* 0x000f240008000000 */
[----:B----4-:R-:W-:-:S13]  /*11b0*/  ISETP.NE.AND P0, PT, R0, RZ, PT ;  /* 0x000000ff0000720c */ /* 0x010fda0003f05270 */
[----:B------:R-:W-:Y:S05]  /*11c0*/  @!P0 EXIT ;  /* 0x000000000000894d */ /* 0x000fea0003800000 */
[----:B------:R-:W4:Y:S01]  /*11d0*/  LDCU UR4, c[0x0][0x380] ;  /* 0x00007000ff0477ac */ /* 0x000f220008000800 */
[----:B------:R-:W-:Y:S01]  /*11e0*/  BSSY.RECONVERGENT B0, `(.L_x_21) ;  /* 0x0000018000007945 */ /* 0x000fe20003800200 */
[----:B------:R-:W0:Y:S01]  /*11f0*/  LDCU UR10, c[0x0][0x384] ;  /* 0x00007080ff0a77ac */ /* 0x000e220008000800 */
[----:B------:R-:W1:Y:S01]  /*1200*/  LDCU UR6, c[0x0][0x384] ;  /* 0x00007080ff0677ac */ /* 0x000e620008000800 */
[C---:B----4-:R-:W-:Y:S02]  /*1210*/  ISETP.GE.AND P0, PT, R10.reuse, UR4, PT ;  /* 0x000000040a007c0c */ /* 0x050fe4000bf06270 */
[----:B0-----:R-:W-:-:S11]  /*1220*/  ISETP.GE.AND P1, PT, R10, UR10, PT ;  /* 0x0000000a0a007c0c */ /* 0x001fd6000bf26270 */
[----:B-1----:R-:W-:Y:S05]  /*1230*/  @P0 BRA `(.L_x_22) ;  /* 0x0000000000480947 */ /* 0x002fea0003800000 */
[----:B---3--:R-:W0:Y:S01]  /*1240*/  LDS.128 R4, [UR5] ;  /* 0x00000005ff047984 */ /* 0x008e220008000c00 */
[----:B--2---:R-:W1:Y:S01]  /*1250*/  LDC.64 R2, c[0x0][0x388] ;  /* 0x0000e200ff027b82 */ /* 0x004e620000000a00 */
[----:B------:R-:W-:-:S07]  /*1260*/  IMAD.MOV.U32 R0, RZ, RZ, R10 ;  /* 0x000000ffff007224 */ /* 0x000fce00078e000a */
.L_x_23:
[C---:B----45:R-:W-:Y:S02]  /*1270*/  IMAD R9, R0.reuse, UR6, R11 ;  /* 0x0000000600097c24 */ /* 0x070fe4000f8e020b */
[----:B------:R-:W-:Y:S02]  /*1280*/  IMAD R15, R0, UR6, R13 ;  /* 0x00000006000f7c24 */ /* 0x000fe4000f8e020d */
[----:B-1----:R-:W-:-:S05]  /*1290*/  IMAD.WIDE R8, R9, 0x8, R2 ;  /* 0x0000000809087825 */ /* 0x002fca00078e0202 */
[----:B------:R-:W0:Y:S01]  /*12a0*/  LDG.E.64 R18, desc[UR8][R8.64] ;  /* 0x0000000808127981 */ /* 0x000e22000c1e1b00 */
[----:B------:R-:W-:-:S05]  /*12b0*/  IMAD.WIDE R14, R15, 0x8, R2 ;  /* 0x000000080f0e7825 */ /* 0x000fca00078e0202 */
[----:B------:R-:W2:Y:S01]  /*12c0*/  LDG.E.64 R16, desc[UR8][R14.64] ;  /* 0x000000080e107981 */ /* 0x000ea2000c1e1b00 */
[----:B------:R-:W-:-:S05]  /*12d0*/  VIADD R0, R0, UR7 ;  /* 0x0000000700007c36 */ /* 0x000fca0008000000 */
[----:B------:R-:W-:Y:S01]  /*12e0*/  ISETP.GE.AND P0, PT, R0, UR4, PT ;  /* 0x0000000400007c0c */ /* 0x000fe2000bf06270 */
[----:B0-----:R-:W-:Y:S02]  /*12f0*/  DMUL R20, R18, R6 ;  /* 0x0000000612147228 */ /* 0x001fe40000000000 */
[----:B------:R-:W-:-:S06]  /*1300*/  DMUL R18, R4, R18 ;  /* 0x0000001204127228 */ /* 0x000fcc0000000000 */
[----:B--2---:R-:W-:Y:S02]  /*1310*/  DFMA R20, R4, R16, -R20 ;  /* 0x000000100414722b */ /* 0x004fe40000000814 */
[----:B------:R-:W-:-:S05]  /*1320*/  DFMA R18, R16, R6, R18 ;  /* 0x000000061012722b */ /* 0x000fca0000000012 */
[----:B------:R4:W-:Y:S04]  /*1330*/  STG.E.64 desc[UR8][R14.64], R20 ;  /* 0x000000140e007986 */ /* 0x0009e8000c101b08 */
[----:B------:R4:W-:Y:S01]  /*1340*/  STG.E.64 desc[UR8][R8.64], R18 ;  /* 0x0000001208007986 */ /* 0x0009e2000c101b08 */
[----:B------:R-:W-:Y:S05]  /*1350*/  @!P0 BRA `(.L_x_23) ;  /* 0xfffffffc00c48947 */ /* 0x000fea000383ffff */
.L_x_22:
[----:B------:R-:W-:Y:S05]  /*1360*/  BSYNC.RECONVERGENT B0 ;  /* 0x0000000000007941 */ /* 0x000fea0003800200 */
.L_x_21:
[----:B------:R-:W-:Y:S05]  /*1370*/  @P1 EXIT ;  /* 0x000000000000194d */ /* 0x000fea0003800000 */
[----:B---3--:R-:W0:Y:S01]  /*1380*/  LDS.128 R4, [UR5] ;  /* 0x00000005ff047984 */ /* 0x008e220008000c00 */
[----:B--2---:R-:W1:Y:S02]  /*1390*/  LDC.64 R2, c[0x0][0x390] ;  /* 0x0000e400ff027b82 */ /* 0x004e640000000a00 */
.L_x_24:
[C---:B--2-45:R-:W-:Y:S02]  /*13a0*/  IMAD R9, R10.reuse, UR10, R11 ;  /* 0x0000000a0a097c24 */ /* 0x074fe4000f8e020b */
        /* <DEDUP_REMOVED lines=14> */
[----:B------:R-:W-:Y:S05]  /*1490*/  EXIT ;  /* 0x000000000000794d */ /* 0x000fea0003800000 */
        .weak           $__internal_0_$__cuda_sm20_dblrcp_rn_slowpath_v3
        .type           $__internal_0_$__cuda_sm20_dblrcp_rn_slowpath_v3,@function
        .size           $__internal_0_$__cuda_sm20_dblrcp_rn_slowpath_v3,($__internal_1_$__cuda_sm20_div_rn_f64_full - $__internal_0_$__cuda_sm20_dblrcp_rn_slowpath_v3)
$__internal_0_$__cuda_sm20_dblrcp_rn_slowpath_v3:
[----:B------:R-:W-:Y:S01]  /*14a0*/  DSETP.GTU.AND P0, PT, |R4|, +INF , PT ;  /* 0x7ff000000400742a */ /* 0x000fe20003f0c200 */
[----:B------:R-:W-:-:S13]  /*14b0*/  BSSY.RECONVERGENT B2, `(.L_x_25) ;  /* 0x0000023000027945 */ /* 0x000fda0003800200 */
[----:B------:R-:W-:Y:S05]  /*14c0*/  @P0 BRA `(.L_x_26) ;  /* 0x00000000007c0947 */ /* 0x000fea0003800000 */
[----:B------:R-:W-:-:S05]  /*14d0*/  LOP3.LUT R9, R5, 0x7fffffff, RZ, 0xc0, !PT ;  /* 0x7fffffff05097812 */ /* 0x000fca00078ec0ff */
[----:B------:R-:W-:-:S05]  /*14e0*/  VIADD R6, R9, 0xffffffff ;  /* 0xffffffff09067836 */ /* 0x000fca0000000000 */
[----:B------:R-:W-:-:S13]  /*14f0*/  ISETP.GE.U32.AND P0, PT, R6, 0x7fefffff, PT ;  /* 0x7fefffff0600780c */ /* 0x000fda0003f06070 */
[----:B------:R-:W-:Y:S02]  /*1500*/  @P0 LOP3.LUT R7, R5, 0x7ff00000, RZ, 0x3c, !PT ;  /* 0x7ff0000005070812 */ /* 0x000fe400078e3cff */
[----:B------:R-:W-:Y:S01]  /*1510*/  @P0 MOV R6, RZ ;  /* 0x000000ff00060202 */ /* 0x000fe20000000f00 */
[----:B------:R-:W-:Y:S06]  /*1520*/  @P0 BRA `(.L_x_27) ;  /* 0x00000000006c0947 */ /* 0x000fec0003800000 */
[----:B------:R-:W-:-:S13]  /*1530*/  ISETP.GE.U32.AND P0, PT, R9, 0x1000001, PT ;  /* 0x010000010900780c */ /* 0x000fda0003f06070 */
[----:B------:R-:W-:Y:S05]  /*1540*/  @!P0 BRA `(.L_x_28) ;  /* 0x0000000000348947 */ /* 0x000fea0003800000 */
[----:B------:R-:W-:Y:S02]  /*1550*/  VIADD R7, R5, 0xc0200000 ;  /* 0xc020000005077836 */ /* 0x000fe40000000000 */
[----:B------:R-:W-:Y:S02]  /*1560*/  IMAD.MOV.U32 R6, RZ, RZ, R4 ;  /* 0x000000ffff067224 */ /* 0x000fe400078e0004 */
[----:B------:R-:W0:Y:S04]  /*1570*/  MUFU.RCP64H R9, R7 ;  /* 0x0000000700097308 */ /* 0x000e280000001800 */
[----:B0-----:R-:W-:-:S08]  /*1580*/  DFMA R14, -R6, R8, 1 ;  /* 0x3ff00000060e742b */ /* 0x001fd00000000108 */
[----:B------:R-:W-:-:S08]  /*1590*/  DFMA R14, R14, R14, R14 ;  /* 0x0000000e0e0e722b */ /* 0x000fd0000000000e */
[----:B------:R-:W-:-:S08]  /*15a0*/  DFMA R14, R8, R14, R8 ;  /* 0x0000000e080e722b */ /* 0x000fd00000000008 */
[----:B------:R-:W-:-:S08]  /*15b0*/  DFMA R8, -R6, R14, 1 ;  /* 0x3ff000000608742b */ /* 0x000fd0000000010e */
[----:B------:R-:W-:-:S08]  /*15c0*/  DFMA R8, R14, R8, R14 ;  /* 0x000000080e08722b */ /* 0x000fd0000000000e */
[----:B------:R-:W-:-:S08]  /*15d0*/  DMUL R8, R8, 2.2250738585072013831e-308 ;  /* 0x0010000008087828 */ /* 0x000fd00000000000 */
[----:B------:R-:W-:-:S08]  /*15e0*/  DFMA R4, -R4, R8, 1 ;  /* 0x3ff000000404742b */ /* 0x000fd00000000108 */
[----:B------:R-:W-:-:S08]  /*15f0*/  DFMA R4, R4, R4, R4 ;  /* 0x000000040404722b */ /* 0x000fd00000000004 */
[----:B------:R-:W-:Y:S01]  /*1600*/  DFMA R6, R8, R4, R8 ;  /* 0x000000040806722b */ /* 0x000fe20000000008 */
[----:B------:R-:W-:Y:S10]  /*1610*/  BRA `(.L_x_27) ;  /* 0x0000000000307947 */ /* 0x000ff40003800000 */
.L_x_28:
[----:B------:R-:W-:Y:S01]  /*1620*/  DMUL R4, R4, 8.11296384146066816958e+31 ;  /* 0x4690000004047828 */ /* 0x000fe20000000000 */
[----:B------:R-:W-:-:S05]  /*1630*/  IMAD.MOV.U32 R6, RZ, RZ, R8 ;  /* 0x000000ffff067224 */ /* 0x000fca00078e0008 */
[----:B------:R-:W0:Y:S02]  /*1640*/  MUFU.RCP64H R7, R5 ;  /* 0x0000000500077308 */ /* 0x000e240000001800 */
[----:B0-----:R-:W-:-:S08]  /*1650*/  DFMA R8, -R4, R6, 1 ;  /* 0x3ff000000408742b */ /* 0x001fd00000000106 */
[----:B------:R-:W-:-:S08]  /*1660*/  DFMA R8, R8, R8, R8 ;  /* 0x000000080808722b */ /* 0x000fd00000000008 */
[----:B------:R-:W-:-:S08]  /*1670*/  DFMA R8, R6, R8, R6 ;  /* 0x000000080608722b */ /* 0x000fd00000000006 */
[----:B------:R-:W-:-:S08]  /*1680*/  DFMA R6, -R4, R8, 1 ;  /* 0x3ff000000406742b */ /* 0x000fd00000000108 */
[----:B------:R-:W-:-:S08]  /*1690*/  DFMA R6, R8, R6, R8 ;  /* 0x000000060806722b */ /* 0x000fd00000000008 */
[----:B------:R-:W-:Y:S01]  /*16a0*/  DMUL R6, R6, 8.11296384146066816958e+31 ;  /* 0x4690000006067828 */ /* 0x000fe20000000000 */
[----:B------:R-:W-:Y:S10]  /*16b0*/  BRA `(.L_x_27) ;  /* 0x0000000000087947 */ /* 0x000ff40003800000 */
.L_x_26:
[----:B------:R-:W-:Y:S01]  /*16c0*/  LOP3.LUT R7, R5, 0x80000, RZ, 0xfc, !PT ;  /* 0x0008000005077812 */ /* 0x000fe200078efcff */
[----:B------:R-:W-:-:S07]  /*16d0*/  IMAD.MOV.U32 R6, RZ, RZ, R4 ;  /* 0x000000ffff067224 */ /* 0x000fce00078e0004 */
.L_x_27:
[----:B------:R-:W-:Y:S05]  /*16e0*/  BSYNC.RECONVERGENT B2 ;  /* 0x0000000000027941 */ /* 0x000fea0003800200 */
.L_x_25:
[----:B------:R-:W-:Y:S01]  /*16f0*/  MOV R4, R0 ;  /* 0x0000000000047202 */ /* 0x000fe20000000f00 */
[----:B------:R-:W-:-:S04]  /*1700*/  IMAD.MOV.U32 R5, RZ, RZ, 0x0 ;  /* 0x00000000ff057424 */ /* 0x000fc800078e00ff */
[----:B------:R-:W-:Y:S05]  /*1710*/  RET.REL.NODEC R4 `(_Z25svd_step_kernel_streamingiiPdS_Pi) ;  /* 0xffffffe804387950 */ /* 0x000fea0003c3ffff */
        .weak           $__internal_1_$__cuda_sm20_div_rn_f64_full
        .type           $__internal_1_$__cuda_sm20_div_rn_f64_full,@function
        .size           $__internal_1_$__cuda_sm20_div_rn_f64_full,($__internal_2_$__cuda_sm20_dsqrt_rn_f64_mediumpath_v1 - $__internal_1_$__cuda_sm20_div_rn_f64_full)
$__internal_1_$__cuda_sm20_div_rn_f64_full:
[C---:B------:R-:W-:Y:S01]  /*1720*/  FSETP.GEU.AND P0, PT, |R7|.reuse, 1.469367938527859385e-39, PT ;  /* 0x001000000700780b */ /* 0x040fe20003f0e200 */
[----:B------:R-:W-:Y:S01]  /*1730*/  IMAD.MOV.U32 R9, RZ, RZ, R3 ;  /* 0x000000ffff097224 */ /* 0x000fe200078e0003 */
[----:B------:R-:W-:Y:S01]  /*1740*/  LOP3.LUT R4, R7, 0x800fffff, RZ, 0xc0, !PT ;  /* 0x800fffff07047812 */ /* 0x000fe200078ec0ff */
[----:B------:R-:W-:Y:S01]  /*1750*/  IMAD.MOV.U32 R8, RZ, RZ, R2 ;  /* 0x000000ffff087224 */ /* 0x000fe200078e0002 */
[----:B------:R-:W-:Y:S01]  /*1760*/  MOV R16, 0x1 ;  /* 0x0000000100107802 */ /* 0x000fe20000000f00 */
[----:B------:R-:W-:Y:S01]  /*1770*/  IMAD.MOV.U32 R14, RZ, RZ, 0x1ca00000 ;  /* 0x1ca00000ff0e7424 */ /* 0x000fe200078e00ff */
[----:B------:R-:W-:Y:S01]  /*1780*/  LOP3.LUT R5, R4, 0x3ff00000, RZ, 0xfc, !PT ;  /* 0x3ff0000004057812 */ /* 0x000fe200078efcff */
[----:B------:R-:W-:Y:S01]  /*1790*/  IMAD.MOV.U32 R4, RZ, RZ, R6 ;  /* 0x000000ffff047224 */ /* 0x000fe200078e0006 */
[C---:B------:R-:W-:Y:S01]  /*17a0*/  FSETP.GEU.AND P2, PT, |R9|.reuse, 1.469367938527859385e-39, PT ;  /* 0x001000000900780b */ /* 0x040fe20003f4e200 */
[----:B------:R-:W-:Y:S01]  /*17b0*/  BSSY.RECONVERGENT B2, `(.L_x_29) ;  /* 0x0000051000027945 */ /* 0x000fe20003800200 */
[----:B------:R-:W-:-:S02]  /*17c0*/  LOP3.LUT R12, R9, 0x7ff00000, RZ, 0xc0, !PT ;  /* 0x7ff00000090c7812 */ /* 0x000fc400078ec0ff */
[C---:B------:R-:W-:Y:S01]  /*17d0*/  LOP3.LUT R15, R7.reuse, 0x7ff00000, RZ, 0xc0, !PT ;  /* 0x7ff00000070f7812 */ /* 0x040fe200078ec0ff */
[----:B------:R-:W-:Y:S02]  /*17e0*/  @!P0 DMUL R4, R6, 8.98846567431157953865e+307 ;  /* 0x7fe0000006048828 */ /* 0x000fe40000000000 */
[----:B------:R-:W-:Y:S01]  /*17f0*/  IMAD.MOV.U32 R23, RZ, RZ, R12 ;  /* 0x000000ffff177224 */ /* 0x000fe200078e000c */
[-C--:B------:R-:W-:Y:S02]  /*1800*/  ISETP.GE.U32.AND P1, PT, R12, R15.reuse, PT ;  /* 0x0000000f0c00720c */ /* 0x080fe40003f26070 */
[----:B------:R-:W-:Y:S01]  /*1810*/  MOV R22, R15 ;  /* 0x0000000f00167202 */ /* 0x000fe20000000f00 */
[----:B------:R-:W0:Y:S02]  /*1820*/  MUFU.RCP64H R17, R5 ;  /* 0x0000000500117308 */ /* 0x000e240000001800 */
[----:B------:R-:W-:Y:S02]  /*1830*/  @!P2 LOP3.LUT R19, R7, 0x7ff00000, RZ, 0xc0, !PT ;  /* 0x7ff000000713a812 */ /* 0x000fe400078ec0ff */
[----:B------:R-:W-:-:S02]  /*1840*/  @!P0 LOP3.LUT R22, R5, 0x7ff00000, RZ, 0xc0, !PT ;  /* 0x7ff0000005168812 */ /* 0x000fc400078ec0ff */
[----:B------:R-:W-:-:S03]  /*1850*/  @!P2 ISETP.GE.U32.AND P3, PT, R12, R19, PT ;  /* 0x000000130c00a20c */ /* 0x000fc60003f66070 */
[----:B------:R-:W-:Y:S01]  /*1860*/  VIADD R24, R22, 0xffffffff ;  /* 0xffffffff16187836 */ /* 0x000fe20000000000 */
[----:B------:R-:W-:-:S04]  /*1870*/  @!P2 SEL R19, R14, 0x63400000, !P3 ;  /* 0x634000000e13a807 */ /* 0x000fc80005800000 */
[----:B------:R-:W-:Y:S01]  /*1880*/  @!P2 LOP3.LUT R20, R19, 0x80000000, R9, 0xf8, !PT ;  /* 0x800000001314a812 */ /* 0x000fe200078ef809 */
[----:B0-----:R-:W-:-:S03]  /*1890*/  DFMA R2, R16, -R4, 1 ;  /* 0x3ff000001002742b */ /* 0x001fc60000000804 */
[----:B------:R-:W-:Y:S01]  /*18a0*/  @!P2 LOP3.LUT R21, R20, 0x100000, RZ, 0xfc, !PT ;  /* 0x001000001415a812 */ /* 0x000fe200078efcff */
[----:B------:R-:W-:-:S04]  /*18b0*/  @!P2 IMAD.MOV.U32 R20, RZ, RZ, RZ ;  /* 0x000000ffff14a224 */ /* 0x000fc800078e00ff */
[----:B------:R-:W-:-:S08]  /*18c0*/  DFMA R2, R2, R2, R2 ;  /* 0x000000020202722b */ /* 0x000fd00000000002 */
[----:B------:R-:W-:Y:S01]  /*18d0*/  DFMA R16, R16, R2, R16 ;  /* 0x000000021010722b */ /* 0x000fe20000000010 */
[----:B------:R-:W-:Y:S01]  /*18e0*/  SEL R3, R14, 0x63400000, !P1 ;  /* 0x634000000e037807 */ /* 0x000fe20004800000 */
[----:B------:R-:W-:-:S03]  /*18f0*/  IMAD.MOV.U32 R2, RZ, RZ, R8 ;  /* 0x000000ffff027224 */ /* 0x000fc600078e0008 */
[----:B------:R-:W-:-:S03]  /*1900*/  LOP3.LUT R3, R3, 0x800fffff, R9, 0xf8, !PT ;  /* 0x800fffff03037812 */ /* 0x000fc600078ef809 */
[----:B------:R-:W-:-:S03]  /*1910*/  DFMA R18, R16, -R4, 1 ;  /* 0x3ff000001012742b */ /* 0x000fc60000000804 */
[----:B------:R-:W-:-:S05]  /*1920*/  @!P2 DFMA R2, R2, 2, -R20 ;  /* 0x400000000202a82b */ /* 0x000fca0000000814 */
[----:B------:R-:W-:-:S05]  /*1930*/  DFMA R16, R16, R18, R16 ;  /* 0x000000121010722b */ /* 0x000fca0000000010 */
[----:B------:R-:W-:-:S03]  /*1940*/  @!P2 LOP3.LUT R23, R3, 0x7ff00000, RZ, 0xc0, !PT ;  /* 0x7ff000000317a812 */ /* 0x000fc600078ec0ff */
[----:B------:R-:W-:Y:S02]  /*1950*/  DMUL R18, R16, R2 ;  /* 0x0000000210127228 */ /* 0x000fe40000000000 */
[----:B------:R-:W-:-:S05]  /*1960*/  VIADD R15, R23, 0xffffffff ;  /* 0xffffffff170f7836 */ /* 0x000fca0000000000 */
[----:B------:R-:W-:Y:S01]  /*1970*/  ISETP.GT.U32.AND P0, PT, R15, 0x7feffffe, PT ;  /* 0x7feffffe0f00780c */ /* 0x000fe20003f04070 */
[----:B------:R-:W-:-:S03]  /*1980*/  DFMA R20, R18, -R4, R2 ;  /* 0x800000041214722b */ /* 0x000fc60000000002 */
[----:B------:R-:W-:-:S05]  /*1990*/  ISETP.GT.U32.OR P0, PT, R24, 0x7feffffe, P0 ;  /* 0x7feffffe1800780c */ /* 0x000fca0000704470 */
[----:B------:R-:W-:-:S08]  /*19a0*/  DFMA R16, R16, R20, R18 ;  /* 0x000000141010722b */ /* 0x000fd00000000012 */
[----:B------:R-:W-:Y:S05]  /*19b0*/  @P0 BRA `(.L_x_30) ;  /* 0x00000000006c0947 */ /* 0x000fea0003800000 */
[----:B------:R-:W-:-:S04]  /*19c0*/  LOP3.LUT R9, R7, 0x7ff00000, RZ, 0xc0, !PT ;  /* 0x7ff0000007097812 */ /* 0x000fc800078ec0ff */
[CC--:B------:R-:W-:Y:S02]  /*19d0*/  VIADDMNMX R8, R12.reuse, -R9.reuse, 0xb9600000, !PT ;  /* 0xb96000000c087446 */ /* 0x0c0fe40007800909 */
[----:B------:R-:W-:Y:S02]  /*19e0*/  ISETP.GE.U32.AND P0, PT, R12, R9, PT ;  /* 0x000000090c00720c */ /* 0x000fe40003f06070 */
[----:B------:R-:W-:Y:S02]  /*19f0*/  VIMNMX R8, PT, PT, R8, 0x46a00000, PT ;  /* 0x46a0000008087848 */ /* 0x000fe40003fe0100 */
[----:B------:R-:W-:-:S05]  /*1a00*/  SEL R9, R14, 0x63400000, !P0 ;  /* 0x634000000e097807 */ /* 0x000fca0004000000 */
[----:B------:R-:W-:Y:S02]  /*1a10*/  IMAD.IADD R12, R8, 0x1, -R9 ;  /* 0x00000001080c7824 */ /* 0x000fe400078e0a09 */
[----:B------:R-:W-:-:S03]  /*1a20*/  IMAD.MOV.U32 R8, RZ, RZ, RZ ;  /* 0x000000ffff087224 */ /* 0x000fc600078e00ff */
[----:B------:R-:W-:-:S06]  /*1a30*/  IADD3 R9, PT, PT, R12, 0x7fe00000, RZ ;  /* 0x7fe000000c097810 */ /* 0x000fcc0007ffe0ff */
[----:B------:R-:W-:-:S10]  /*1a40*/  DMUL R14, R16, R8 ;  /* 0x00000008100e7228 */ /* 0x000fd40000000000 */
[----:B------:R-:W-:-:S13]  /*1a50*/  FSETP.GTU.AND P0, PT, |R15|, 1.469367938527859385e-39, PT ;  /* 0x001000000f00780b */ /* 0x000fda0003f0c200 */
[----:B------:R-:W-:Y:S05]  /*1a60*/  @P0 BRA `(.L_x_31) ;  /* 0x0000000000940947 */ /* 0x000fea0003800000 */
[----:B------:R-:W-:Y:S01]  /*1a70*/  DFMA R2, R16, -R4, R2 ;  /* 0x800000041002722b */ /* 0x000fe20000000002 */
[----:B------:R-:W-:-:S09]  /*1a80*/  IMAD.MOV.U32 R8, RZ, RZ, RZ ;  /* 0x000000ffff087224 */ /* 0x000fd200078e00ff */
[C---:B------:R-:W-:Y:S02]  /*1a90*/  FSETP.NEU.AND P0, PT, R3.reuse, RZ, PT ;  /* 0x000000ff0300720b */ /* 0x040fe40003f0d000 */
[----:B------:R-:W-:-:S04]  /*1aa0*/  LOP3.LUT R7, R3, 0x80000000, R7, 0x48, !PT ;  /* 0x8000000003077812 */ /* 0x000fc800078e4807 */
[----:B------:R-:W-:-:S07]  /*1ab0*/  LOP3.LUT R9, R7, R9, RZ, 0xfc, !PT ;  /* 0x0000000907097212 */ /* 0x000fce00078efcff */
[----:B------:R-:W-:Y:S05]  /*1ac0*/  @!P0 BRA `(.L_x_31) ;  /* 0x00000000007c8947 */ /* 0x000fea0003800000 */
[----:B------:R-:W-:Y:S01]  /*1ad0*/  IMAD.MOV R3, RZ, RZ, -R12 ;  /* 0x000000ffff037224 */ /* 0x000fe200078e0a0c */
[----:B------:R-:W-:Y:S01]  /*1ae0*/  MOV R2, RZ ;  /* 0x000000ff00027202 */ /* 0x000fe20000000f00 */
[----:B------:R-:W-:-:S05]  /*1af0*/  DMUL.RP R8, R16, R8 ;  /* 0x0000000810087228 */ /* 0x000fca0000008000 */
[----:B------:R-:W-:-:S05]  /*1b00*/  DFMA R2, R14, -R2, R16 ;  /* 0x800000020e02722b */ /* 0x000fca0000000010 */
[----:B------:R-:W-:Y:S02]  /*1b10*/  LOP3.LUT R7, R9, R7, RZ, 0x3c, !PT ;  /* 0x0000000709077212 */ /* 0x000fe400078e3cff */
[----:B------:R-:W-:-:S04]  /*1b20*/  IADD3 R2, PT, PT, -R12, -0x43300000, RZ ;  /* 0xbcd000000c027810 */ /* 0x000fc80007ffe1ff */
[----:B------:R-:W-:-:S04]  /*1b30*/  FSETP.NEU.AND P0, PT, |R3|, R2, PT ;  /* 0x000000020300720b */ /* 0x000fc80003f0d200 */
[----:B------:R-:W-:Y:S02]  /*1b40*/  FSEL R14, R8, R14, !P0 ;  /* 0x0000000e080e7208 */ /* 0x000fe40004000000 */
[----:B------:R-:W-:Y:S01]  /*1b50*/  FSEL R15, R7, R15, !P0 ;  /* 0x0000000f070f7208 */ /* 0x000fe20004000000 */
[----:B------:R-:W-:Y:S06]  /*1b60*/  BRA `(.L_x_31) ;  /* 0x0000000000547947 */ /* 0x000fec0003800000 */
.L_x_30:
[----:B------:R-:W-:-:S14]  /*1b70*/  DSETP.NAN.AND P0, PT, R8, R8, PT ;  /* 0x000000080800722a */ /* 0x000fdc0003f08000 */
[----:B------:R-:W-:Y:S05]  /*1b80*/  @P0 BRA `(.L_x_32) ;  /* 0x0000000000440947 */ /* 0x000fea0003800000 */
[----:B------:R-:W-:-:S14]  /*1b90*/  DSETP.NAN.AND P0, PT, R6, R6, PT ;  /* 0x000000060600722a */ /* 0x000fdc0003f08000 */
[----:B------:R-:W-:Y:S05]  /*1ba0*/  @P0 BRA `(.L_x_33) ;  /* 0x0000000000300947 */ /* 0x000fea0003800000 */
[----:B------:R-:W-:Y:S01]  /*1bb0*/  ISETP.NE.AND P0, PT, R23, R22, PT ;  /* 0x000000161700720c */ /* 0x000fe20003f05270 */
[----:B------:R-:W-:Y:S02]  /*1bc0*/  IMAD.MOV.U32 R14, RZ, RZ, 0x0 ;  /* 0x00000000ff0e7424 */ /* 0x000fe400078e00ff */
[----:B------:R-:W-:-:S10]  /*1bd0*/  IMAD.MOV.U32 R15, RZ, RZ, -0x80000 ;  /* 0xfff80000ff0f7424 */ /* 0x000fd400078e00ff */
[----:B------:R-:W-:Y:S05]  /*1be0*/  @!P0 BRA `(.L_x_31) ;  /* 0x0000000000348947 */ /* 0x000fea0003800000 */
[----:B------:R-:W-:Y:S02]  /*1bf0*/  ISETP.NE.AND P0, PT, R23, 0x7ff00000, PT ;  /* 0x7ff000001700780c */ /* 0x000fe40003f05270 */
[----:B------:R-:W-:Y:S02]  /*1c00*/  LOP3.LUT R15, R9, 0x80000000, R7, 0x48, !PT ;  /* 0x80000000090f7812 */ /* 0x000fe400078e4807 */
[----:B------:R-:W-:-:S13]  /*1c10*/  ISETP.EQ.OR P0, PT, R22, RZ, !P0 ;  /* 0x000000ff1600720c */ /* 0x000fda0004702670 */
[----:B------:R-:W-:Y:S01]  /*1c20*/  @P0 LOP3.LUT R2, R15, 0x7ff00000, RZ, 0xfc, !PT ;  /* 0x7ff000000f020812 */ /* 0x000fe200078efcff */
[----:B------:R-:W-:Y:S01]  /*1c30*/  @!P0 IMAD.MOV.U32 R14, RZ, RZ, RZ ;  /* 0x000000ffff0e8224 */ /* 0x000fe200078e00ff */
[----:B------:R-:W-:-:S03]  /*1c40*/  @P0 MOV R14, RZ ;  /* 0x000000ff000e0202 */ /* 0x000fc60000000f00 */
[----:B------:R-:W-:Y:S01]  /*1c50*/  @P0 IMAD.MOV.U32 R15, RZ, RZ, R2 ;  /* 0x000000ffff0f0224 */ /* 0x000fe200078e0002 */
[----:B------:R-:W-:Y:S06]  /*1c60*/  BRA `(.L_x_31) ;  /* 0x0000000000147947 */ /* 0x000fec0003800000 */
.L_x_33:
[----:B------:R-:W-:Y:S01]  /*1c70*/  LOP3.LUT R15, R7, 0x80000, RZ, 0xfc, !PT ;  /* 0x00080000070f7812 */ /* 0x000fe200078efcff */
[----:B------:R-:W-:Y:S01]  /*1c80*/  IMAD.MOV.U32 R14, RZ, RZ, R6 ;  /* 0x000000ffff0e7224 */ /* 0x000fe200078e0006 */
[----:B------:R-:W-:Y:S06]  /*1c90*/  BRA `(.L_x_31) ;  /* 0x0000000000087947 */ /* 0x000fec0003800000 */
.L_x_32:
[----:B------:R-:W-:Y:S01]  /*1ca0*/  LOP3.LUT R15, R9, 0x80000, RZ, 0xfc, !PT ;  /* 0x00080000090f7812 */ /* 0x000fe200078efcff */
[----:B------:R-:W-:-:S07]  /*1cb0*/  IMAD.MOV.U32 R14, RZ, RZ, R8 ;  /* 0x000000ffff0e7224 */ /* 0x000fce00078e0008 */
.L_x_31:
[----:B------:R-:W-:Y:S05]  /*1cc0*/  BSYNC.RECONVERGENT B2 ;  /* 0x0000000000027941 */ /* 0x000fea0003800200 */
.L_x_29:
[----:B------:R-:W-:Y:S01]  /*1cd0*/  MOV R2, R0 ;  /* 0x0000000000027202 */ /* 0x000fe20000000f00 */
[----:B------:R-:W-:-:S04]  /*1ce0*/  IMAD.MOV.U32 R3, RZ, RZ, 0x0 ;  /* 0x00000000ff037424 */ /* 0x000fc800078e00ff */
[----:B------:R-:W-:Y:S05]  /*1cf0*/  RET.REL.NODEC R2 `(_Z25svd_step_kernel_streamingiiPdS_Pi) ;  /* 0xffffffe002c07950 */ /* 0x000fea0003c3ffff */
        .weak           $__internal_2_$__cuda_sm20_dsqrt_rn_f64_mediumpath_v1
        .type           $__internal_2_$__cuda_sm20_dsqrt_rn_f64_mediumpath_v1,@function
        .size           $__internal_2_$__cuda_sm20_dsqrt_rn_f64_mediumpath_v1,(.L_x_41 - $__internal_2_$__cuda_sm20_dsqrt_rn_f64_mediumpath_v1)
$__internal_2_$__cuda_sm20_dsqrt_rn_f64_mediumpath_v1:
[----:B------:R-:W-:Y:S01]  /*1d00*/  ISETP.GE.U32.AND P0, PT, R14, -0x3400000, PT ;  /* 0xfcc000000e00780c */ /* 0x000fe20003f06070 */
[----:B------:R-:W-:Y:S01]  /*1d10*/  BSSY.RECONVERGENT B2, `(.L_x_34) ;  /* 0x0000029000027945 */ /* 0x000fe20003800200 */
[----:B------:R-:W-:Y:S02]  /*1d20*/  IMAD.MOV.U32 R9, RZ, RZ, R19 ;  /* 0x000000ffff097224 */ /* 0x000fe400078e0013 */
[----:B------:R-:W-:Y:S01]  /*1d30*/  IMAD.MOV.U32 R14, RZ, RZ, R18 ;  /* 0x000000ffff0e7224 */ /* 0x000fe200078e0012 */
[----:B------:R-:W-:Y:S01]  /*1d40*/  MOV R18, R0 ;  /* 0x0000000000127202 */ /* 0x000fe20000000f00 */
[----:B------:R-:W-:Y:S02]  /*1d50*/  IMAD.MOV.U32 R19, RZ, RZ, R21 ;  /* 0x000000ffff137224 */ /* 0x000fe400078e0015 */
[----:B------:R-:W-:Y:S02]  /*1d60*/  IMAD.MOV.U32 R20, RZ, RZ, R12 ;  /* 0x000000ffff147224 */ /* 0x000fe400078e000c */
[----:B------:R-:W-:-:S03]  /*1d70*/  IMAD.MOV.U32 R21, RZ, RZ, R17 ;  /* 0x000000ffff157224 */ /* 0x000fc600078e0011 */
[----:B------:R-:W-:Y:S05]  /*1d80*/  @!P0 BRA `(.L_x_35) ;  /* 0x0000000000208947 */ /* 0x000fea0003800000 */
[----:B------:R-:W-:-:S10]  /*1d90*/  DFMA.RM R14, R14, R18, R20 ;  /* 0x000000120e0e722b */ /* 0x000fd40000004014 */
[----:B------:R-:W-:-:S04]  /*1da0*/  IADD3 R18, P0, PT, R14, 0x1, RZ ;  /* 0x000000010e127810 */ /* 0x000fc80007f1e0ff */
[----:B------:R-:W-:-:S06]  /*1db0*/  IADD3.X R19, PT, PT, RZ, R15, RZ, P0, !PT ;  /* 0x0000000fff137210 */ /* 0x000fcc00007fe4ff */
[----:B------:R-:W-:-:S08]  /*1dc0*/  DFMA.RP R8, -R14, R18, R8 ;  /* 0x000000120e08722b */ /* 0x000fd00000008108 */
[----:B------:R-:W-:-:S06]  /*1dd0*/  DSETP.GT.AND P0, PT, R8, RZ, PT ;  /* 0x000000ff0800722a */ /* 0x000fcc0003f04000 */
[----:B------:R-:W-:Y:S02]  /*1de0*/  FSEL R14, R18, R14, P0 ;  /* 0x0000000e120e7208 */ /* 0x000fe40000000000 */
[----:B------:R-:W-:Y:S01]  /*1df0*/  FSEL R15, R19, R15, P0 ;  /* 0x0000000f130f7208 */ /* 0x000fe20000000000 */
[----:B------:R-:W-:Y:S06]  /*1e00*/  BRA `(.L_x_36) ;  /* 0x0000000000647947 */ /* 0x000fec0003800000 */
.L_x_35:
[----:B------:R-:W-:-:S14]  /*1e10*/  DSETP.NE.AND P0, PT, R8, RZ, PT ;  /* 0x000000ff0800722a */ /* 0x000fdc0003f05000 */
[----:B------:R-:W-:Y:S05]  /*1e20*/  @!P0 BRA `(.L_x_37) ;  /* 0x0000000000588947 */ /* 0x000fea0003800000 */
[----:B------:R-:W-:-:S13]  /*1e30*/  ISETP.GE.AND P0, PT, R9, RZ, PT ;  /* 0x000000ff0900720c */ /* 0x000fda0003f06270 */
[----:B------:R-:W-:Y:S02]  /*1e40*/  @!P0 IMAD.MOV.U32 R14, RZ, RZ, 0x0 ;  /* 0x00000000ff0e8424 */ /* 0x000fe400078e00ff */
[----:B------:R-:W-:Y:S01]  /*1e50*/  @!P0 IMAD.MOV.U32 R15, RZ, RZ, -0x80000 ;  /* 0xfff80000ff0f8424 */ /* 0x000fe200078e00ff */
[----:B------:R-:W-:Y:S06]  /*1e60*/  @!P0 BRA `(.L_x_36) ;  /* 0x00000000004c8947 */ /* 0x000fec0003800000 */
[----:B------:R-:W-:-:S13]  /*1e70*/  ISETP.GT.AND P0, PT, R9, 0x7fefffff, PT ;  /* 0x7fefffff0900780c */ /* 0x000fda0003f04270 */
[----:B------:R-:W-:Y:S05]  /*1e80*/  @P0 BRA `(.L_x_37) ;  /* 0x0000000000400947 */ /* 0x000fea0003800000 */
[----:B------:R-:W-:Y:S01]  /*1e90*/  DMUL R8, R8, 8.11296384146066816958e+31 ;  /* 0x4690000008087828 */ /* 0x000fe20000000000 */
[----:B------:R-:W-:Y:S01]  /*1ea0*/  IMAD.MOV.U32 R14, RZ, RZ, RZ ;  /* 0x000000ffff0e7224 */ /* 0x000fe200078e00ff */
[----:B------:R-:W-:Y:S01]  /*1eb0*/  MOV R18, 0x0 ;  /* 0x0000000000127802 */ /* 0x000fe20000000f00 */
[----:B------:R-:W-:-:S03]  /*1ec0*/  IMAD.MOV.U32 R19, RZ, RZ, 0x3fd80000 ;  /* 0x3fd80000ff137424 */ /* 0x000fc600078e00ff */
[----:B------:R-:W0:Y:S02]  /*1ed0*/  MUFU.RSQ64H R15, R9 ;  /* 0x00000009000f7308 */ /* 0x000e240000001c00 */
[----:B0-----:R-:W-:-:S08]  /*1ee0*/  DMUL R20, R14, R14 ;  /* 0x0000000e0e147228 */ /* 0x001fd00000000000 */
[----:B------:R-:W-:-:S08]  /*1ef0*/  DFMA R20, R8, -R20, 1 ;  /* 0x3ff000000814742b */ /* 0x000fd00000000814 */
[----:B------:R-:W-:Y:S02]  /*1f00*/  DFMA R18, R20, R18, 0.5 ;  /* 0x3fe000001412742b */ /* 0x000fe40000000012 */
[----:B------:R-:W-:-:S08]  /*1f10*/  DMUL R20, R14, R20 ;  /* 0x000000140e147228 */ /* 0x000fd00000000000 */
[----:B------:R-:W-:-:S08]  /*1f20*/  DFMA R18, R18, R20, R14 ;  /* 0x000000141212722b */ /* 0x000fd0000000000e */
[----:B------:R-:W-:Y:S02]  /*1f30*/  DMUL R14, R8, R18 ;  /* 0x00000012080e7228 */ /* 0x000fe40000000000 */
[----:B------:R-:W-:-:S06]  /*1f40*/  VIADD R19, R19, 0xfff00000 ;  /* 0xfff0000013137836 */ /* 0x000fcc0000000000 */
[----:B------:R-:W-:-:S08]  /*1f50*/  DFMA R20, R14, -R14, R8 ;  /* 0x8000000e0e14722b */ /* 0x000fd00000000008 */
[----:B------:R-:W-:-:S10]  /*1f60*/  DFMA R14, R18, R20, R14 ;  /* 0x00000014120e722b */ /* 0x000fd4000000000e */
[----:B------:R-:W-:Y:S01]  /*1f70*/  VIADD R15, R15, 0xfcb00000 ;  /* 0xfcb000000f0f7836 */ /* 0x000fe20000000000 */
[----:B------:R-:W-:Y:S06]  /*1f80*/  BRA `(.L_x_36) ;  /* 0x0000000000047947 */ /* 0x000fec0003800000 */
.L_x_37:
[----:B------:R-:W-:-:S11]  /*1f90*/  DADD R14, R8, R8 ;  /* 0x00000000080e7229 */ /* 0x000fd60000000008 */
.L_x_36:
[----:B------:R-:W-:Y:S05]  /*1fa0*/  BSYNC.RECONVERGENT B2 ;  /* 0x0000000000027941 */ /* 0x000fea0003800200 */
.L_x_34:
[----:B------:R-:W-:Y:S01]  /*1fb0*/  IMAD.MOV.U32 R17, RZ, RZ, 0x0 ;  /* 0x00000000ff117424 */ /* 0x000fe200078e00ff */
[----:B------:R-:W-:Y:S01]  /*1fc0*/  MOV R18, R14 ;  /* 0x0000000e00127202 */ /* 0x000fe20000000f00 */
[----:B------:R-:W-:Y:S02]  /*1fd0*/  IMAD.MOV.U32 R19, RZ, RZ, R15 ;  /* 0x000000ffff137224 */ /* 0x000fe400078e000f */
[----:B------:R-:W-:Y:S05]  /*1fe0*/  RET.REL.NODEC R16 `(_Z25svd_step_kernel_streamingiiPdS_Pi) ;  /* 0xffffffe010047950 */ /* 0x000fea0003c3ffff */
.L_x_38:
[----:B------:R-:W-:-:S00]  /*1ff0*/  BRA `(.L_x_38) ;  /* 0xfffffffc00fc7947 */ /* 0x000fc0000383ffff */
[----:B------:R-:W-:-:S00]  /*2000*/  NOP ;  /* 0x0000000000007918 */ /* 0x000fc00000000000 */
[----:B------:R-:W-:-:S00]  /*2010*/  NOP ;  /* 0x0000000000007918 */ /* 0x000fc00000000000 */
[----:B------:R-:W-:-:S00]  /*2020*/  NOP ;  /* 0x0000000000007918 */ /* 0x000fc00000000000 */
[----:B------:R-:W-:-:S00]  /*2030*/  NOP ;  /* 0x0000000000007918 */ /* 0x000fc00000000000 */
[----:B------:R-:W-:-:S00]  /*2040*/  NOP ;  /* 0x0000000000007918 */ /* 0x000fc00000000000 */
[----:B------:R-:W-:-:S00]  /*2050*/  NOP ;  /* 0x0000000000007918 */ /* 0x000fc00000000000 */
[----:B------:R-:W-:-:S00]  /*2060*/  NOP ;  /* 0x0000000000007918 */ /* 0x000fc00000000000 */
[----:B------:R-:W-:-:S00]  /*2070*/  NOP ;  /* 0x0000000000007918 */ /* 0x000fc00000000000 */
.L_x_41:


//--------------------- .nv.shared._Z25svd_step_kernel_streamingiiPdS_Pi --------------------------
	.section	.nv.shared._Z25svd_step_kernel_streamingiiPdS_Pi,"aw",@nobits
	.sectionflags	@""
	.align	16
.nv.shared._Z25svd_step_kernel_streamingiiPdS_Pi:
	.zero		1056


//--------------------- .nv.shared.reserved.0     --------------------------
	.section	.nv.shared.reserved.0,"aw",@nobits
	.weak		__nv_reservedSMEM_offset_0_alias
	.size		__nv_reservedSMEM_offset_0_alias, 0, 64
	.other		__nv_reservedSMEM_offset_0_alias,@"STO_CUDA_RESERVED_SHARED STV_DEFAULT"
__nv_reservedSMEM_offset_0_alias:
	.zero		0
	.zero		64


//--------------------- .nv.constant0._Z25svd_step_kernel_streamingiiPdS_Pi --------------------------
	.section	.nv.constant0._Z25svd_step_kernel_streamingiiPdS_Pi,"a",@progbits
	.sectionflags	@""
	.align	4
.nv.constant0._Z25svd_step_kernel_streamingiiPdS_Pi:
	.zero		928


//--------------------- SYMBOLS --------------------------

	.type		.nv.reservedSmem.offset0,@object
	.size		.nv.reservedSmem.offset0,0x4
	.type		.nv.reservedSmem.cap,@object
	.size		.nv.reservedSmem.cap,0x4
